//
// Generated by NVIDIA NVVM Compiler
//
// Compiler Build ID: CL-36424714
// Cuda compilation tools, release 13.0, V13.0.88
// Based on NVVM 20.0.0
//

.version 9.0
.target sm_100
.address_size 64

	// .globl	_Z4scanPiS_ii
.extern .shared .align 16 .b8 temp[];

.visible .entry _Z4scanPiS_ii(
	.param .u64 .ptr .align 1 _Z4scanPiS_ii_param_0,
	.param .u64 .ptr .align 1 _Z4scanPiS_ii_param_1,
	.param .u32 _Z4scanPiS_ii_param_2,
	.param .u32 _Z4scanPiS_ii_param_3
)
{
	.reg .pred 	%p<11>;
	.reg .b32 	%r<74>;
	.reg .b64 	%rd<13>;

	ld.param.u64 	%rd4, [_Z4scanPiS_ii_param_0];
	ld.param.u64 	%rd5, [_Z4scanPiS_ii_param_1];
	ld.param.u32 	%r18, [_Z4scanPiS_ii_param_2];
	ld.param.u32 	%r19, [_Z4scanPiS_ii_param_3];
	cvta.to.global.u64 	%rd1, %rd5;
	mov.u32 	%r1, %tid.x;
	mov.u32 	%r20, %ctaid.y;
	mov.u32 	%r21, %nctaid.x;
	mov.u32 	%r22, %ntid.x;
	mov.u32 	%r23, %ctaid.x;
	mad.lo.s32 	%r24, %r20, %r21, %r23;
	mul.lo.s32 	%r25, %r22, %r24;
	shl.b32 	%r26, %r25, 1;
	shr.u32 	%r27, %r18, 31;
	add.s32 	%r28, %r18, %r27;
	shr.s32 	%r2, %r28, 1;
	add.s32 	%r3, %r26, %r1;
	add.s32 	%r4, %r3, %r2;
	setp.gt.s32 	%p1, %r4, %r19;
	@%p1 bra 	$L__BB0_17;
	cvta.to.global.u64 	%rd6, %rd4;
	mul.wide.s32 	%rd7, %r3, 4;
	add.s64 	%rd8, %rd6, %rd7;
	ld.global.u32 	%r30, [%rd8];
	shl.b32 	%r31, %r1, 2;
	mov.u32 	%r32, temp;
	add.s32 	%r5, %r32, %r31;
	st.shared.u32 	[%r5], %r30;
	mul.wide.s32 	%rd9, %r2, 4;
	add.s64 	%rd2, %rd8, %rd9;
	ld.global.u32 	%r33, [%rd2];
	shl.b32 	%r34, %r2, 2;
	add.s32 	%r6, %r5, %r34;
	st.shared.u32 	[%r6], %r33;
	setp.lt.s32 	%p2, %r18, 2;
	mov.b32 	%r71, 1;
	@%p2 bra 	$L__BB0_6;
	shl.b32 	%r36, %r1, 1;
	or.b32  	%r7, %r36, 1;
	mov.b32 	%r71, 1;
	mov.u32 	%r69, %r18;
$L__BB0_3:
	shr.u32 	%r10, %r69, 1;
	bar.sync 	0;
	setp.ge.u32 	%p3, %r1, %r10;
	@%p3 bra 	$L__BB0_5;
	mul.lo.s32 	%r37, %r71, %r7;
	shl.b32 	%r38, %r37, 2;
	add.s32 	%r40, %r32, %r38;
	ld.shared.u32 	%r41, [%r40+-4];
	shl.b32 	%r42, %r71, 2;
	add.s32 	%r43, %r40, %r42;
	ld.shared.u32 	%r44, [%r43+-4];
	add.s32 	%r45, %r44, %r41;
	st.shared.u32 	[%r43+-4], %r45;
$L__BB0_5:
	shl.b32 	%r71, %r71, 1;
	setp.gt.u32 	%p4, %r69, 3;
	mov.u32 	%r69, %r10;
	@%p4 bra 	$L__BB0_3;
$L__BB0_6:
	setp.ne.s32 	%p5, %r1, 0;
	@%p5 bra 	$L__BB0_8;
	shl.b32 	%r46, %r18, 2;
	add.s32 	%r48, %r32, %r46;
	mov.b32 	%r49, 0;
	st.shared.u32 	[%r48+-4], %r49;
$L__BB0_8:
	setp.lt.s32 	%p6, %r18, 2;
	@%p6 bra 	$L__BB0_13;
	shl.b32 	%r51, %r1, 1;
	or.b32  	%r13, %r51, 1;
	mov.b32 	%r72, 1;
$L__BB0_10:
	shr.u32 	%r52, %r71, 31;
	add.s32 	%r53, %r71, %r52;
	shr.s32 	%r71, %r53, 1;
	bar.sync 	0;
	setp.ge.u32 	%p7, %r1, %r72;
	@%p7 bra 	$L__BB0_12;
	mul.lo.s32 	%r54, %r71, %r13;
	shl.b32 	%r55, %r54, 2;
	add.s32 	%r57, %r32, %r55;
	ld.shared.u32 	%r58, [%r57+-4];
	shl.b32 	%r59, %r71, 2;
	add.s32 	%r60, %r57, %r59;
	ld.shared.u32 	%r61, [%r60+-4];
	st.shared.u32 	[%r57+-4], %r61;
	add.s32 	%r62, %r61, %r58;
	st.shared.u32 	[%r60+-4], %r62;
$L__BB0_12:
	shl.b32 	%r72, %r72, 1;
	setp.lt.s32 	%p8, %r72, %r18;
	@%p8 bra 	$L__BB0_10;
$L__BB0_13:
	setp.eq.s32 	%p9, %r1, 0;
	bar.sync 	0;
	ld.shared.u32 	%r63, [%r6];
	mul.wide.s32 	%rd10, %r4, 4;
	add.s64 	%rd3, %rd1, %rd10;
	st.global.u32 	[%rd3], %r63;
	@%p9 bra 	$L__BB0_15;
	ld.shared.u32 	%r64, [%r5];
	add.s64 	%rd12, %rd1, %rd7;
	st.global.u32 	[%rd12], %r64;
$L__BB0_15:
	add.s32 	%r65, %r2, -1;
	setp.ne.s32 	%p10, %r1, %r65;
	@%p10 bra 	$L__BB0_17;
	ld.global.u32 	%r66, [%rd3];
	ld.global.u32 	%r67, [%rd2];
	add.s32 	%r68, %r67, %r66;
	st.global.u32 	[%rd3+4], %r68;
$L__BB0_17:
	ret;

}
	// .globl	_Z17get_last_elementsPiS_iii
.visible .entry _Z17get_last_elementsPiS_iii(
	.param .u64 .ptr .align 1 _Z17get_last_elementsPiS_iii_param_0,
	.param .u64 .ptr .align 1 _Z17get_last_elementsPiS_iii_param_1,
	.param .u32 _Z17get_last_elementsPiS_iii_param_2,
	.param .u32 _Z17get_last_elementsPiS_iii_param_3,
	.param .u32 _Z17get_last_elementsPiS_iii_param_4
)
{
	.reg .pred 	%p<7>;
	.reg .b32 	%r<54>;
	.reg .b64 	%rd<23>;

	ld.param.u64 	%rd3, [_Z17get_last_elementsPiS_iii_param_0];
	ld.param.u64 	%rd4, [_Z17get_last_elementsPiS_iii_param_1];
	ld.param.u32 	%r16, [_Z17get_last_elementsPiS_iii_param_2];
	ld.param.u32 	%r17, [_Z17get_last_elementsPiS_iii_param_3];
	ld.param.u32 	%r18, [_Z17get_last_elementsPiS_iii_param_4];
	cvta.to.global.u64 	%rd1, %rd4;
	cvta.to.global.u64 	%rd2, %rd3;
	mov.u32 	%r19, %tid.x;
	mov.u32 	%r20, %ctaid.x;
	mov.u32 	%r21, %ntid.x;
	mad.lo.s32 	%r52, %r20, %r21, %r19;
	mov.u32 	%r22, %nctaid.x;
	mul.lo.s32 	%r2, %r21, %r22;
	setp.ge.s32 	%p1, %r52, %r16;
	@%p1 bra 	$L__BB1_7;
	add.s32 	%r23, %r52, %r2;
	max.s32 	%r24, %r16, %r23;
	setp.lt.s32 	%p2, %r23, %r16;
	selp.u32 	%r25, 1, 0, %p2;
	add.s32 	%r26, %r23, %r25;
	sub.s32 	%r27, %r24, %r26;
	div.u32 	%r28, %r27, %r2;
	add.s32 	%r3, %r28, %r25;
	and.b32  	%r29, %r3, 3;
	setp.eq.s32 	%p3, %r29, 3;
	@%p3 bra 	$L__BB1_4;
	mad.lo.s32 	%r50, %r17, %r52, %r17;
	mul.lo.s32 	%r5, %r2, %r17;
	add.s32 	%r30, %r3, 1;
	and.b32  	%r31, %r30, 3;
	neg.s32 	%r49, %r31;
$L__BB1_3:
	.pragma "nounroll";
	mul.wide.s32 	%rd5, %r52, 4;
	add.s64 	%rd6, %rd1, %rd5;
	min.s32 	%r32, %r50, %r18;
	mul.wide.s32 	%rd7, %r32, 4;
	add.s64 	%rd8, %rd2, %rd7;
	ld.global.u32 	%r33, [%rd8];
	st.global.u32 	[%rd6], %r33;
	add.s32 	%r52, %r52, %r2;
	add.s32 	%r50, %r50, %r5;
	add.s32 	%r49, %r49, 1;
	setp.ne.s32 	%p4, %r49, 0;
	@%p4 bra 	$L__BB1_3;
$L__BB1_4:
	setp.lt.u32 	%p5, %r3, 3;
	@%p5 bra 	$L__BB1_7;
	mul.wide.s32 	%rd15, %r2, 4;
$L__BB1_6:
	mad.lo.s32 	%r34, %r52, %r17, %r17;
	min.s32 	%r35, %r34, %r18;
	mul.wide.s32 	%rd9, %r35, 4;
	add.s64 	%rd10, %rd2, %rd9;
	ld.global.u32 	%r36, [%rd10];
	mul.wide.s32 	%rd11, %r52, 4;
	add.s64 	%rd12, %rd1, %rd11;
	st.global.u32 	[%rd12], %r36;
	add.s32 	%r37, %r52, %r2;
	mad.lo.s32 	%r38, %r37, %r17, %r17;
	min.s32 	%r39, %r38, %r18;
	mul.wide.s32 	%rd13, %r39, 4;
	add.s64 	%rd14, %rd2, %rd13;
	ld.global.u32 	%r40, [%rd14];
	add.s64 	%rd16, %rd12, %rd15;
	st.global.u32 	[%rd16], %r40;
	add.s32 	%r41, %r37, %r2;
	mad.lo.s32 	%r42, %r41, %r17, %r17;
	min.s32 	%r43, %r42, %r18;
	mul.wide.s32 	%rd17, %r43, 4;
	add.s64 	%rd18, %rd2, %rd17;
	ld.global.u32 	%r44, [%rd18];
	add.s64 	%rd19, %rd16, %rd15;
	st.global.u32 	[%rd19], %r44;
	add.s32 	%r45, %r41, %r2;
	mad.lo.s32 	%r46, %r45, %r17, %r17;
	min.s32 	%r47, %r46, %r18;
	mul.wide.s32 	%rd20, %r47, 4;
	add.s64 	%rd21, %rd2, %rd20;
	ld.global.u32 	%r48, [%rd21];
	add.s64 	%rd22, %rd19, %rd15;
	st.global.u32 	[%rd22], %r48;
	add.s32 	%r52, %r45, %r2;
	setp.lt.s32 	%p6, %r52, %r16;
	@%p6 bra 	$L__BB1_6;
$L__BB1_7:
	ret;

}
	// .globl	_Z3subPiS_i
.visible .entry _Z3subPiS_i(
	.param .u64 .ptr .align 1 _Z3subPiS_i_param_0,
	.param .u64 .ptr .align 1 _Z3subPiS_i_param_1,
	.param .u32 _Z3subPiS_i_param_2
)
{
	.reg .pred 	%p<7>;
	.reg .b32 	%r<46>;
	.reg .b64 	%rd<18>;

	ld.param.u64 	%rd3, [_Z3subPiS_i_param_0];
	ld.param.u64 	%rd4, [_Z3subPiS_i_param_1];
	ld.param.u32 	%r12, [_Z3subPiS_i_param_2];
	cvta.to.global.u64 	%rd1, %rd4;
	cvta.to.global.u64 	%rd2, %rd3;
	mov.u32 	%r13, %tid.x;
	mov.u32 	%r14, %ctaid.x;
	mov.u32 	%r15, %ntid.x;
	mad.lo.s32 	%r44, %r14, %r15, %r13;
	mov.u32 	%r16, %nctaid.x;
	mul.lo.s32 	%r2, %r15, %r16;
	setp.ge.s32 	%p1, %r44, %r12;
	@%p1 bra 	$L__BB2_7;
	add.s32 	%r17, %r44, %r2;
	max.s32 	%r18, %r12, %r17;
	setp.lt.s32 	%p2, %r17, %r12;
	selp.u32 	%r19, 1, 0, %p2;
	add.s32 	%r20, %r17, %r19;
	sub.s32 	%r21, %r18, %r20;
	div.u32 	%r22, %r21, %r2;
	add.s32 	%r3, %r22, %r19;
	and.b32  	%r23, %r3, 3;
	setp.eq.s32 	%p3, %r23, 3;
	@%p3 bra 	$L__BB2_4;
	add.s32 	%r24, %r3, 1;
	and.b32  	%r25, %r24, 3;
	neg.s32 	%r42, %r25;
$L__BB2_3:
	.pragma "nounroll";
	mul.wide.s32 	%rd5, %r44, 4;
	add.s64 	%rd6, %rd1, %rd5;
	add.s64 	%rd7, %rd2, %rd5;
	ld.global.u32 	%r26, [%rd7];
	ld.global.u32 	%r27, [%rd6];
	sub.s32 	%r28, %r26, %r27;
	st.global.u32 	[%rd7], %r28;
	add.s32 	%r44, %r44, %r2;
	add.s32 	%r42, %r42, 1;
	setp.ne.s32 	%p4, %r42, 0;
	@%p4 bra 	$L__BB2_3;
$L__BB2_4:
	setp.lt.u32 	%p5, %r3, 3;
	@%p5 bra 	$L__BB2_7;
	mul.wide.s32 	%rd11, %r2, 4;
	shl.b32 	%r41, %r2, 2;
$L__BB2_6:
	mul.wide.s32 	%rd8, %r44, 4;
	add.s64 	%rd9, %rd2, %rd8;
	ld.global.u32 	%r29, [%rd9];
	add.s64 	%rd10, %rd1, %rd8;
	ld.global.u32 	%r30, [%rd10];
	sub.s32 	%r31, %r29, %r30;
	st.global.u32 	[%rd9], %r31;
	add.s64 	%rd12, %rd9, %rd11;
	ld.global.u32 	%r32, [%rd12];
	add.s64 	%rd13, %rd10, %rd11;
	ld.global.u32 	%r33, [%rd13];
	sub.s32 	%r34, %r32, %r33;
	st.global.u32 	[%rd12], %r34;
	add.s64 	%rd14, %rd12, %rd11;
	ld.global.u32 	%r35, [%rd14];
	add.s64 	%rd15, %rd13, %rd11;
	ld.global.u32 	%r36, [%rd15];
	sub.s32 	%r37, %r35, %r36;
	st.global.u32 	[%rd14], %r37;
	add.s64 	%rd16, %rd14, %rd11;
	ld.global.u32 	%r38, [%rd16];
	add.s64 	%rd17, %rd15, %rd11;
	ld.global.u32 	%r39, [%rd17];
	sub.s32 	%r40, %r38, %r39;
	st.global.u32 	[%rd16], %r40;
	add.s32 	%r44, %r41, %r44;
	setp.lt.s32 	%p6, %r44, %r12;
	@%p6 bra 	$L__BB2_6;
$L__BB2_7:
	ret;

}
	// .globl	_Z3sumPiS_i
.visible .entry _Z3sumPiS_i(
	.param .u64 .ptr .align 1 _Z3sumPiS_i_param_0,
	.param .u64 .ptr .align 1 _Z3sumPiS_i_param_1,
	.param .u32 _Z3sumPiS_i_param_2
)
{
	.reg .pred 	%p<2>;
	.reg .b32 	%r<12>;
	.reg .b64 	%rd<9>;

	ld.param.u64 	%rd1, [_Z3sumPiS_i_param_0];
	ld.param.u64 	%rd2, [_Z3sumPiS_i_param_1];
	ld.param.u32 	%r3, [_Z3sumPiS_i_param_2];
	mov.u32 	%r4, %ctaid.y;
	mov.u32 	%r5, %nctaid.x;
	mov.u32 	%r6, %ctaid.x;
	mad.lo.s32 	%r1, %r4, %r5, %r6;
	mov.u32 	%r7, %ntid.x;
	mov.u32 	%r8, %tid.x;
	mad.lo.s32 	%r2, %r1, %r7, %r8;
	setp.ge.s32 	%p1, %r2, %r3;
	@%p1 bra 	$L__BB3_2;
	cvta.to.global.u64 	%rd3, %rd2;
	cvta.to.global.u64 	%rd4, %rd1;
	mul.wide.s32 	%rd5, %r1, 4;
	add.s64 	%rd6, %rd3, %rd5;
	ld.global.u32 	%r9, [%rd6];
	mul.wide.s32 	%rd7, %r2, 4;
	add.s64 	%rd8, %rd4, %rd7;
	ld.global.u32 	%r10, [%rd8];
	add.s32 	%r11, %r10, %r9;
	st.global.u32 	[%rd8], %r11;
$L__BB3_2:
	ret;

}
	// .globl	_Z9get_digitPjPiii
.visible .entry _Z9get_digitPjPiii(
	.param .u64 .ptr .align 1 _Z9get_digitPjPiii_param_0,
	.param .u64 .ptr .align 1 _Z9get_digitPjPiii_param_1,
	.param .u32 _Z9get_digitPjPiii_param_2,
	.param .u32 _Z9get_digitPjPiii_param_3
)
{
	.reg .pred 	%p<7>;
	.reg .b32 	%r<47>;
	.reg .b64 	%rd<18>;

	ld.param.u64 	%rd3, [_Z9get_digitPjPiii_param_0];
	ld.param.u64 	%rd4, [_Z9get_digitPjPiii_param_1];
	ld.param.u32 	%r12, [_Z9get_digitPjPiii_param_2];
	ld.param.u32 	%r13, [_Z9get_digitPjPiii_param_3];
	cvta.to.global.u64 	%rd1, %rd4;
	cvta.to.global.u64 	%rd2, %rd3;
	mov.u32 	%r14, %ntid.x;
	mov.u32 	%r15, %ctaid.x;
	mov.u32 	%r16, %tid.x;
	mad.lo.s32 	%r45, %r14, %r15, %r16;
	mov.u32 	%r17, %nctaid.x;
	mul.lo.s32 	%r2, %r14, %r17;
	setp.ge.s32 	%p1, %r45, %r13;
	@%p1 bra 	$L__BB4_7;
	add.s32 	%r18, %r45, %r2;
	max.s32 	%r19, %r13, %r18;
	setp.lt.s32 	%p2, %r18, %r13;
	selp.u32 	%r20, 1, 0, %p2;
	add.s32 	%r21, %r18, %r20;
	sub.s32 	%r22, %r19, %r21;
	div.u32 	%r23, %r22, %r2;
	add.s32 	%r3, %r23, %r20;
	and.b32  	%r24, %r3, 3;
	setp.eq.s32 	%p3, %r24, 3;
	@%p3 bra 	$L__BB4_4;
	add.s32 	%r25, %r3, 1;
	and.b32  	%r26, %r25, 3;
	neg.s32 	%r43, %r26;
$L__BB4_3:
	.pragma "nounroll";
	mul.wide.s32 	%rd5, %r45, 4;
	add.s64 	%rd6, %rd1, %rd5;
	add.s64 	%rd7, %rd2, %rd5;
	ld.global.u32 	%r27, [%rd7];
	shr.u32 	%r28, %r27, %r12;
	and.b32  	%r29, %r28, 1;
	st.global.u32 	[%rd6], %r29;
	add.s32 	%r45, %r45, %r2;
	add.s32 	%r43, %r43, 1;
	setp.ne.s32 	%p4, %r43, 0;
	@%p4 bra 	$L__BB4_3;
$L__BB4_4:
	setp.lt.u32 	%p5, %r3, 3;
	@%p5 bra 	$L__BB4_7;
	mul.wide.s32 	%rd11, %r2, 4;
	shl.b32 	%r42, %r2, 2;
$L__BB4_6:
	mul.wide.s32 	%rd8, %r45, 4;
	add.s64 	%rd9, %rd2, %rd8;
	ld.global.u32 	%r30, [%rd9];
	shr.u32 	%r31, %r30, %r12;
	and.b32  	%r32, %r31, 1;
	add.s64 	%rd10, %rd1, %rd8;
	st.global.u32 	[%rd10], %r32;
	add.s64 	%rd12, %rd9, %rd11;
	ld.global.u32 	%r33, [%rd12];
	shr.u32 	%r34, %r33, %r12;
	and.b32  	%r35, %r34, 1;
	add.s64 	%rd13, %rd10, %rd11;
	st.global.u32 	[%rd13], %r35;
	add.s64 	%rd14, %rd12, %rd11;
	ld.global.u32 	%r36, [%rd14];
	shr.u32 	%r37, %r36, %r12;
	and.b32  	%r38, %r37, 1;
	add.s64 	%rd15, %rd13, %rd11;
	st.global.u32 	[%rd15], %r38;
	add.s64 	%rd16, %rd14, %rd11;
	ld.global.u32 	%r39, [%rd16];
	shr.u32 	%r40, %r39, %r12;
	and.b32  	%r41, %r40, 1;
	add.s64 	%rd17, %rd15, %rd11;
	st.global.u32 	[%rd17], %r41;
	add.s32 	%r45, %r42, %r45;
	setp.lt.s32 	%p6, %r45, %r13;
	@%p6 bra 	$L__BB4_6;
$L__BB4_7:
	ret;

}
	// .globl	_Z16set_new_positionPjS_PiS0_i
.visible .entry _Z16set_new_positionPjS_PiS0_i(
	.param .u64 .ptr .align 1 _Z16set_new_positionPjS_PiS0_i_param_0,
	.param .u64 .ptr .align 1 _Z16set_new_positionPjS_PiS0_i_param_1,
	.param .u64 .ptr .align 1 _Z16set_new_positionPjS_PiS0_i_param_2,
	.param .u64 .ptr .align 1 _Z16set_new_positionPjS_PiS0_i_param_3,
	.param .u32 _Z16set_new_positionPjS_PiS0_i_param_4
)
{
	.reg .pred 	%p<4>;
	.reg .b32 	%r<19>;
	.reg .b64 	%rd<23>;

	ld.param.u64 	%rd8, [_Z16set_new_positionPjS_PiS0_i_param_0];
	ld.param.u64 	%rd9, [_Z16set_new_positionPjS_PiS0_i_param_1];
	ld.param.u64 	%rd11, [_Z16set_new_positionPjS_PiS0_i_param_2];
	ld.param.u64 	%rd10, [_Z16set_new_positionPjS_PiS0_i_param_3];
	ld.param.u32 	%r8, [_Z16set_new_positionPjS_PiS0_i_param_4];
	cvta.to.global.u64 	%rd1, %rd11;
	mov.u32 	%r1, %ntid.x;
	mov.u32 	%r9, %ctaid.x;
	mov.u32 	%r10, %tid.x;
	mad.lo.s32 	%r17, %r1, %r9, %r10;
	setp.ge.s32 	%p1, %r17, %r8;
	@%p1 bra 	$L__BB5_5;
	cvt.s64.s32 	%rd2, %r8;
	mov.u32 	%r11, %nctaid.x;
	mul.lo.s32 	%r3, %r1, %r11;
	cvta.to.global.u64 	%rd3, %rd10;
	cvta.to.global.u64 	%rd4, %rd9;
	cvta.to.global.u64 	%rd5, %rd8;
$L__BB5_2:
	cvt.s64.s32 	%rd6, %r17;
	mul.wide.s32 	%rd12, %r17, 4;
	add.s64 	%rd13, %rd3, %rd12;
	ld.global.u32 	%r12, [%rd13];
	setp.eq.s32 	%p2, %r12, 0;
	mov.u32 	%r18, %r17;
	mov.u64 	%rd22, %rd6;
	@%p2 bra 	$L__BB5_4;
	shl.b64 	%rd14, %rd6, 2;
	add.s64 	%rd15, %rd1, %rd14;
	ld.global.u32 	%r13, [%rd15];
	add.s32 	%r18, %r13, %r8;
	mov.u64 	%rd22, %rd2;
$L__BB5_4:
	shl.b64 	%rd16, %rd22, 2;
	add.s64 	%rd17, %rd1, %rd16;
	ld.global.u32 	%r14, [%rd17];
	sub.s32 	%r15, %r18, %r14;
	shl.b64 	%rd18, %rd6, 2;
	add.s64 	%rd19, %rd4, %rd18;
	ld.global.u32 	%r16, [%rd19];
	mul.wide.s32 	%rd20, %r15, 4;
	add.s64 	%rd21, %rd5, %rd20;
	st.global.u32 	[%rd21], %r16;
	add.s32 	%r17, %r17, %r3;
	setp.lt.s32 	%p3, %r17, %r8;
	@%p3 bra 	$L__BB5_2;
$L__BB5_5:
	ret;

}


// ===== COMPILED SASS (sm_100) =====

	.target	sm_100

	.elftype	@"ET_EXEC"


//--------------------- .note.nv.tkinfo           --------------------------
	.section	.note.nv.tkinfo,"",@"SHT_NOTE"
	.sectionflags	@"SHF_NOTE_NV_TKINFO"
	.tkinfo
        /*0018*/ 	.word	0x00000002
        /*0030*/ 	.string	""
        /*0030*/ 	.string	"ptxas"
        /*0030*/ 	.string	"Cuda compilation tools, release 13.0, V13.0.88"
        /*0030*/ 	.string	"Build cuda_13.0.r13.0/compiler.36424714_0"
        /*0030*/ 	.string	"-arch sm_100 -m 64 "



//--------------------- .note.nv.cuinfo           --------------------------
	.section	.note.nv.cuinfo,"",@"SHT_NOTE"
	.sectionflags	@"SHF_NOTE_NV_CUINFO"
        /*0018*/ 	.short	0x0002
        /*001a*/ 	.short	0x0064
        /*001c*/ 	.short	0x0082
	.zero		2


//--------------------- .nv.info                  --------------------------
	.section	.nv.info,"",@"SHT_CUDA_INFO"
	.align	4


	//----- nvinfo : EIATTR_REGCOUNT
	.align		4
        /*0000*/ 	.byte	0x04, 0x2f
        /*0002*/ 	.short	(.L_1 - .L_0)
	.align		4
.L_0:
        /*0004*/ 	.word	index@(_Z4scanPiS_ii)
        /*0008*/ 	.word	0x00000013


	//----- nvinfo : EIATTR_FRAME_SIZE
	.align		4
.L_1:
        /*000c*/ 	.byte	0x04, 0x11
        /*000e*/ 	.short	(.L_3 - .L_2)
	.align		4
.L_2:
        /*0010*/ 	.word	index@(_Z4scanPiS_ii)
        /*0014*/ 	.word	0x00000000


	//----- nvinfo : EIATTR_REGCOUNT
	.align		4
.L_3:
        /*0018*/ 	.byte	0x04, 0x2f
        /*001a*/ 	.short	(.L_5 - .L_4)
	.align		4
.L_4:
        /*001c*/ 	.word	index@(_Z17get_last_elementsPiS_iii)
        /*0020*/ 	.word	0x00000016


	//----- nvinfo : EIATTR_FRAME_SIZE
	.align		4
.L_5:
        /*0024*/ 	.byte	0x04, 0x11
        /*0026*/ 	.short	(.L_7 - .L_6)
	.align		4
.L_6:
        /*0028*/ 	.word	index@(_Z17get_last_elementsPiS_iii)
        /*002c*/ 	.word	0x00000000


	//----- nvinfo : EIATTR_REGCOUNT
	.align		4
.L_7:
        /*0030*/ 	.byte	0x04, 0x2f
        /*0032*/ 	.short	(.L_9 - .L_8)
	.align		4
.L_8:
        /*0034*/ 	.word	index@(_Z3subPiS_i)
        /*0038*/ 	.word	0x00000018


	//----- nvinfo : EIATTR_FRAME_SIZE
	.align		4
.L_9:
        /*003c*/ 	.byte	0x04, 0x11
        /*003e*/ 	.short	(.L_11 - .L_10)
	.align		4
.L_10:
        /*0040*/ 	.word	index@(_Z3subPiS_i)
        /*0044*/ 	.word	0x00000000


	//----- nvinfo : EIATTR_REGCOUNT
	.align		4
.L_11:
        /*0048*/ 	.byte	0x04, 0x2f
        /*004a*/ 	.short	(.L_13 - .L_12)
	.align		4
.L_12:
        /*004c*/ 	.word	index@(_Z3sumPiS_i)
        /*0050*/ 	.word	0x0000000c


	//----- nvinfo : EIATTR_FRAME_SIZE
	.align		4
.L_13:
        /*0054*/ 	.byte	0x04, 0x11
        /*0056*/ 	.short	(.L_15 - .L_14)
	.align		4
.L_14:
        /*0058*/ 	.word	index@(_Z3sumPiS_i)
        /*005c*/ 	.word	0x00000000


	//----- nvinfo : EIATTR_REGCOUNT
	.align		4
.L_15:
        /*0060*/ 	.byte	0x04, 0x2f
        /*0062*/ 	.short	(.L_17 - .L_16)
	.align		4
.L_16:
        /*0064*/ 	.word	index@(_Z9get_digitPjPiii)
        /*0068*/ 	.word	0x0000001a


	//----- nvinfo : EIATTR_FRAME_SIZE
	.align		4
.L_17:
        /*006c*/ 	.byte	0x04, 0x11
        /*006e*/ 	.short	(.L_19 - .L_18)
	.align		4
.L_18:
        /*0070*/ 	.word	index@(_Z9get_digitPjPiii)
        /*0074*/ 	.word	0x00000000


	//----- nvinfo : EIATTR_REGCOUNT
	.align		4
.L_19:
        /*0078*/ 	.byte	0x04, 0x2f
        /*007a*/ 	.short	(.L_21 - .L_20)
	.align		4
.L_20:
        /*007c*/ 	.word	index@(_Z16set_new_positionPjS_PiS0_i)
        /*0080*/ 	.word	0x00000012


	//----- nvinfo : EIATTR_FRAME_SIZE
	.align		4
.L_21:
        /*0084*/ 	.byte	0x04, 0x11
        /*0086*/ 	.short	(.L_23 - .L_22)
	.align		4
.L_22:
        /*0088*/ 	.word	index@(_Z16set_new_positionPjS_PiS0_i)
        /*008c*/ 	.word	0x00000000


	//----- nvinfo : EIATTR_MIN_STACK_SIZE
	.align		4
.L_23:
        /*0090*/ 	.byte	0x04, 0x12
        /*0092*/ 	.short	(.L_25 - .L_24)
	.align		4
.L_24:
        /*0094*/ 	.word	index@(_Z16set_new_positionPjS_PiS0_i)
        /*0098*/ 	.word	0x00000000


	//----- nvinfo : EIATTR_MIN_STACK_SIZE
	.align		4
.L_25:
        /*009c*/ 	.byte	0x04, 0x12
        /*009e*/ 	.short	(.L_27 - .L_26)
	.align		4
.L_26:
        /*00a0*/ 	.word	index@(_Z9get_digitPjPiii)
        /*00a4*/ 	.word	0x00000000


	//----- nvinfo : EIATTR_MIN_STACK_SIZE
	.align		4
.L_27:
        /*00a8*/ 	.byte	0x04, 0x12
        /*00aa*/ 	.short	(.L_29 - .L_28)
	.align		4
.L_28:
        /*00ac*/ 	.word	index@(_Z3sumPiS_i)
        /*00b0*/ 	.word	0x00000000


	//----- nvinfo : EIATTR_MIN_STACK_SIZE
	.align		4
.L_29:
        /*00b4*/ 	.byte	0x04, 0x12
        /*00b6*/ 	.short	(.L_31 - .L_30)
	.align		4
.L_30:
        /*00b8*/ 	.word	index@(_Z3subPiS_i)
        /*00bc*/ 	.word	0x00000000


	//----- nvinfo : EIATTR_MIN_STACK_SIZE
	.align		4
.L_31:
        /*00c0*/ 	.byte	0x04, 0x12
        /*00c2*/ 	.short	(.L_33 - .L_32)
	.align		4
.L_32:
        /*00c4*/ 	.word	index@(_Z17get_last_elementsPiS_iii)
        /*00c8*/ 	.word	0x00000000


	//----- nvinfo : EIATTR_MIN_STACK_SIZE
	.align		4
.L_33:
        /*00cc*/ 	.byte	0x04, 0x12
        /*00ce*/ 	.short	(.L_35 - .L_34)
	.align		4
.L_34:
        /*00d0*/ 	.word	index@(_Z4scanPiS_ii)
        /*00d4*/ 	.word	0x00000000
.L_35:


//--------------------- .nv.compat                --------------------------
	.section	.nv.compat,"",@"SHT_CUDA_COMPAT_INFO"
	.align	4
        /*0000*/ 	.byte	0x02, 0x09, 0x00, 0x00, 0x02, 0x02, 0x01, 0x00, 0x02, 0x05, 0x05, 0x00, 0x03, 0x07, 0x01, 0x01
        /*0010*/ 	.byte	0x02, 0x03, 0x00, 0x00, 0x02, 0x06, 0x01, 0x00, 0x04, 0x0b, 0x08, 0x00, 0x09, 0x00, 0x00, 0x00
        /*0020*/ 	.byte	0x00, 0x00, 0x00, 0x00


//--------------------- .nv.info._Z16set_new_positionPjS_PiS0_i --------------------------
	.section	.nv.info._Z16set_new_positionPjS_PiS0_i,"",@"SHT_CUDA_INFO"
	.sectionflags	@""
	.align	4


	//----- nvinfo : EIATTR_CUDA_API_VERSION
	.align		4
        /*0000*/ 	.byte	0x04, 0x37
        /*0002*/ 	.short	(.L_37 - .L_36)
.L_36:
        /*0004*/ 	.word	0x00000082


	//----- nvinfo : EIATTR_KPARAM_INFO
	.align		4
.L_37:
        /*0008*/ 	.byte	0x04, 0x17
        /*000a*/ 	.short	(.L_39 - .L_38)
.L_38:
        /*000c*/ 	.word	0x00000000
        /*0010*/ 	.short	0x0004
        /*0012*/ 	.short	0x0020
        /*0014*/ 	.byte	0x00, 0xf0, 0x11, 0x00


	//----- nvinfo : EIATTR_KPARAM_INFO
	.align		4
.L_39:
        /*0018*/ 	.byte	0x04, 0x17
        /*001a*/ 	.short	(.L_41 - .L_40)
.L_40:
        /*001c*/ 	.word	0x00000000
        /*0020*/ 	.short	0x0003
        /*0022*/ 	.short	0x0018
        /*0024*/ 	.byte	0x00, 0xf5, 0x21, 0x00


	//----- nvinfo : EIATTR_KPARAM_INFO
	.align		4
.L_41:
        /*0028*/ 	.byte	0x04, 0x17
        /*002a*/ 	.short	(.L_43 - .L_42)
.L_42:
        /*002c*/ 	.word	0x00000000
        /*0030*/ 	.short	0x0002
        /*0032*/ 	.short	0x0010
        /*0034*/ 	.byte	0x00, 0xf5, 0x21, 0x00


	//----- nvinfo : EIATTR_KPARAM_INFO
	.align		4
.L_43:
        /*0038*/ 	.byte	0x04, 0x17
        /*003a*/ 	.short	(.L_45 - .L_44)
.L_44:
        /*003c*/ 	.word	0x00000000
        /*0040*/ 	.short	0x0001
        /*0042*/ 	.short	0x0008
        /*0044*/ 	.byte	0x00, 0xf5, 0x21, 0x00


	//----- nvinfo : EIATTR_KPARAM_INFO
	.align		4
.L_45:
        /*0048*/ 	.byte	0x04, 0x17
        /*004a*/ 	.short	(.L_47 - .L_46)
.L_46:
        /*004c*/ 	.word	0x00000000
        /*0050*/ 	.short	0x0000
        /*0052*/ 	.short	0x0000
        /*0054*/ 	.byte	0x00, 0xf5, 0x21, 0x00


	//----- nvinfo : EIATTR_SPARSE_MMA_MASK
	.align		4
.L_47:
        /*0058*/ 	.byte	0x03, 0x50
        /*005a*/ 	.short	0x0000


	//----- nvinfo : EIATTR_MAXREG_COUNT
	.align		4
        /*005c*/ 	.byte	0x03, 0x1b
        /*005e*/ 	.short	0x00ff


	//----- nvinfo : EIATTR_MERCURY_ISA_VERSION
	.align		4
        /*0060*/ 	.byte	0x03, 0x5f
        /*0062*/ 	.short	0x0101


	//----- nvinfo : EIATTR_VRC_CTA_INIT_COUNT
	.align		4
        /*0064*/ 	.byte	0x02, 0x4a
	.zero		1
	.zero		1


	//----- nvinfo : EIATTR_EXIT_INSTR_OFFSETS
	.align		4
        /*0068*/ 	.byte	0x04, 0x1c
        /*006a*/ 	.short	(.L_49 - .L_48)


	//   ....[0]....
.L_48:
        /*006c*/ 	.word	0x00000070


	//   ....[1]....
        /*0070*/ 	.word	0x000002a0


	//----- nvinfo : EIATTR_CRS_STACK_SIZE
	.align		4
.L_49:
        /*0074*/ 	.byte	0x04, 0x1e
        /*0076*/ 	.short	(.L_51 - .L_50)
.L_50:
        /*0078*/ 	.word	0x00000000


	//----- nvinfo : EIATTR_CBANK_PARAM_SIZE
	.align		4
.L_51:
        /*007c*/ 	.byte	0x03, 0x19
        /*007e*/ 	.short	0x0024


	//----- nvinfo : EIATTR_PARAM_CBANK
	.align		4
        /*0080*/ 	.byte	0x04, 0x0a
        /*0082*/ 	.short	(.L_53 - .L_52)
	.align		4
.L_52:
        /*0084*/ 	.word	index@(.nv.constant0._Z16set_new_positionPjS_PiS0_i)
        /*0088*/ 	.short	0x0380
        /*008a*/ 	.short	0x0024


	//----- nvinfo : EIATTR_SW_WAR
	.align		4
.L_53:
        /*008c*/ 	.byte	0x04, 0x36
        /*008e*/ 	.short	(.L_55 - .L_54)
.L_54:
        /*0090*/ 	.word	0x00000008
.L_55:


//--------------------- .nv.info._Z9get_digitPjPiii --------------------------
	.section	.nv.info._Z9get_digitPjPiii,"",@"SHT_CUDA_INFO"
	.sectionflags	@""
	.align	4


	//----- nvinfo : EIATTR_CUDA_API_VERSION
	.align		4
        /*0000*/ 	.byte	0x04, 0x37
        /*0002*/ 	.short	(.L_57 - .L_56)
.L_56:
        /*0004*/ 	.word	0x00000082


	//----- nvinfo : EIATTR_KPARAM_INFO
	.align		4
.L_57:
        /*0008*/ 	.byte	0x04, 0x17
        /*000a*/ 	.short	(.L_59 - .L_58)
.L_58:
        /*000c*/ 	.word	0x00000000
        /*0010*/ 	.short	0x0003
        /*0012*/ 	.short	0x0014
        /*0014*/ 	.byte	0x00, 0xf0, 0x11, 0x00


	//----- nvinfo : EIATTR_KPARAM_INFO
	.align		4
.L_59:
        /*0018*/ 	.byte	0x04, 0x17
        /*001a*/ 	.short	(.L_61 - .L_60)
.L_60:
        /*001c*/ 	.word	0x00000000
        /*0020*/ 	.short	0x0002
        /*0022*/ 	.short	0x0010
        /*0024*/ 	.byte	0x00, 0xf0, 0x11, 0x00


	//----- nvinfo : EIATTR_KPARAM_INFO
	.align		4
.L_61:
        /*0028*/ 	.byte	0x04, 0x17
        /*002a*/ 	.short	(.L_63 - .L_62)
.L_62:
        /*002c*/ 	.word	0x00000000
        /*0030*/ 	.short	0x0001
        /*0032*/ 	.short	0x0008
        /*0034*/ 	.byte	0x00, 0xf5, 0x21, 0x00


	//----- nvinfo : EIATTR_KPARAM_INFO
	.align		4
.L_63:
        /*0038*/ 	.byte	0x04, 0x17
        /*003a*/ 	.short	(.L_65 - .L_64)
.L_64:
        /*003c*/ 	.word	0x00000000
        /*0040*/ 	.short	0x0000
        /*0042*/ 	.short	0x0000
        /*0044*/ 	.byte	0x00, 0xf5, 0x21, 0x00


	//----- nvinfo : EIATTR_SPARSE_MMA_MASK
	.align		4
.L_65:
        /*0048*/ 	.byte	0x03, 0x50
        /*004a*/ 	.short	0x0000


	//----- nvinfo : EIATTR_MAXREG_COUNT
	.align		4
        /*004c*/ 	.byte	0x03, 0x1b
        /*004e*/ 	.short	0x00ff


	//----- nvinfo : EIATTR_MERCURY_ISA_VERSION
	.align		4
        /*0050*/ 	.byte	0x03, 0x5f
        /*0052*/ 	.short	0x0101


	//----- nvinfo : EIATTR_VRC_CTA_INIT_COUNT
	.align		4
        /*0054*/ 	.byte	0x02, 0x4a
	.zero		1
	.zero		1


	//----- nvinfo : EIATTR_EXIT_INSTR_OFFSETS
	.align		4
        /*0058*/ 	.byte	0x04, 0x1c
        /*005a*/ 	.short	(.L_67 - .L_66)


	//   ....[0]....
.L_66:
        /*005c*/ 	.word	0x00000090


	//   ....[1]....
        /*0060*/ 	.word	0x000003c0


	//   ....[2]....
        /*0064*/ 	.word	0x00000580


	//----- nvinfo : EIATTR_CRS_STACK_SIZE
	.align		4
.L_67:
        /*0068*/ 	.byte	0x04, 0x1e
        /*006a*/ 	.short	(.L_69 - .L_68)
.L_68:
        /*006c*/ 	.word	0x00000000


	//----- nvinfo : EIATTR_CBANK_PARAM_SIZE
	.align		4
.L_69:
        /*0070*/ 	.byte	0x03, 0x19
        /*0072*/ 	.short	0x0018


	//----- nvinfo : EIATTR_PARAM_CBANK
	.align		4
        /*0074*/ 	.byte	0x04, 0x0a
        /*0076*/ 	.short	(.L_71 - .L_70)
	.align		4
.L_70:
        /*0078*/ 	.word	index@(.nv.constant0._Z9get_digitPjPiii)
        /*007c*/ 	.short	0x0380
        /*007e*/ 	.short	0x0018


	//----- nvinfo : EIATTR_SW_WAR
	.align		4
.L_71:
        /*0080*/ 	.byte	0x04, 0x36
        /*0082*/ 	.short	(.L_73 - .L_72)
.L_72:
        /*0084*/ 	.word	0x00000008
.L_73:


//--------------------- .nv.info._Z3sumPiS_i      --------------------------
	.section	.nv.info._Z3sumPiS_i,"",@"SHT_CUDA_INFO"
	.sectionflags	@""
	.align	4


	//----- nvinfo : EIATTR_CUDA_API_VERSION
	.align		4
        /*0000*/ 	.byte	0x04, 0x37
        /*0002*/ 	.short	(.L_75 - .L_74)
.L_74:
        /*0004*/ 	.word	0x00000082


	//----- nvinfo : EIATTR_KPARAM_INFO
	.align		4
.L_75:
        /*0008*/ 	.byte	0x04, 0x17
        /*000a*/ 	.short	(.L_77 - .L_76)
.L_76:
        /*000c*/ 	.word	0x00000000
        /*0010*/ 	.short	0x0002
        /*0012*/ 	.short	0x0010
        /*0014*/ 	.byte	0x00, 0xf0, 0x11, 0x00


	//----- nvinfo : EIATTR_KPARAM_INFO
	.align		4
.L_77:
        /*0018*/ 	.byte	0x04, 0x17
        /*001a*/ 	.short	(.L_79 - .L_78)
.L_78:
        /*001c*/ 	.word	0x00000000
        /*0020*/ 	.short	0x0001
        /*0022*/ 	.short	0x0008
        /*0024*/ 	.byte	0x00, 0xf5, 0x21, 0x00


	//----- nvinfo : EIATTR_KPARAM_INFO
	.align		4
.L_79:
        /*0028*/ 	.byte	0x04, 0x17
        /*002a*/ 	.short	(.L_81 - .L_80)
.L_80:
        /*002c*/ 	.word	0x00000000
        /*0030*/ 	.short	0x0000
        /*0032*/ 	.short	0x0000
        /*0034*/ 	.byte	0x00, 0xf5, 0x21, 0x00


	//----- nvinfo : EIATTR_SPARSE_MMA_MASK
	.align		4
.L_81:
        /*0038*/ 	.byte	0x03, 0x50
        /*003a*/ 	.short	0x0000


	//----- nvinfo : EIATTR_MAXREG_COUNT
	.align		4
        /*003c*/ 	.byte	0x03, 0x1b
        /*003e*/ 	.short	0x00ff


	//----- nvinfo : EIATTR_MERCURY_ISA_VERSION
	.align		4
        /*0040*/ 	.byte	0x03, 0x5f
        /*0042*/ 	.short	0x0101


	//----- nvinfo : EIATTR_VRC_CTA_INIT_COUNT
	.align		4
        /*0044*/ 	.byte	0x02, 0x4a
	.zero		1
	.zero		1


	//----- nvinfo : EIATTR_EXIT_INSTR_OFFSETS
	.align		4
        /*0048*/ 	.byte	0x04, 0x1c
        /*004a*/ 	.short	(.L_83 - .L_82)


	//   ....[0]....
.L_82:
        /*004c*/ 	.word	0x000000a0


	//   ....[1]....
        /*0050*/ 	.word	0x00000140


	//----- nvinfo : EIATTR_CBANK_PARAM_SIZE
	.align		4
.L_83:
        /*0054*/ 	.byte	0x03, 0x19
        /*0056*/ 	.short	0x0014


	//----- nvinfo : EIATTR_PARAM_CBANK
	.align		4
        /*0058*/ 	.byte	0x04, 0x0a
        /*005a*/ 	.short	(.L_85 - .L_84)
	.align		4
.L_84:
        /*005c*/ 	.word	index@(.nv.constant0._Z3sumPiS_i)
        /*0060*/ 	.short	0x0380
        /*0062*/ 	.short	0x0014


	//----- nvinfo : EIATTR_SW_WAR
	.align		4
.L_85:
        /*0064*/ 	.byte	0x04, 0x36
        /*0066*/ 	.short	(.L_87 - .L_86)
.L_86:
        /*0068*/ 	.word	0x00000008
.L_87:


//--------------------- .nv.info._Z3subPiS_i      --------------------------
	.section	.nv.info._Z3subPiS_i,"",@"SHT_CUDA_INFO"
	.sectionflags	@""
	.align	4


	//----- nvinfo : EIATTR_CUDA_API_VERSION
	.align		4
        /*0000*/ 	.byte	0x04, 0x37
        /*0002*/ 	.short	(.L_89 - .L_88)
.L_88:
        /*0004*/ 	.word	0x00000082


	//----- nvinfo : EIATTR_KPARAM_INFO
	.align		4
.L_89:
        /*0008*/ 	.byte	0x04, 0x17
        /*000a*/ 	.short	(.L_91 - .L_90)
.L_90:
        /*000c*/ 	.word	0x00000000
        /*0010*/ 	.short	0x0002
        /*0012*/ 	.short	0x0010
        /*0014*/ 	.byte	0x00, 0xf0, 0x11, 0x00


	//----- nvinfo : EIATTR_KPARAM_INFO
	.align		4
.L_91:
        /*0018*/ 	.byte	0x04, 0x17
        /*001a*/ 	.short	(.L_93 - .L_92)
.L_92:
        /*001c*/ 	.word	0x00000000
        /*0020*/ 	.short	0x0001
        /*0022*/ 	.short	0x0008
        /*0024*/ 	.byte	0x00, 0xf5, 0x21, 0x00


	//----- nvinfo : EIATTR_KPARAM_INFO
	.align		4
.L_93:
        /*0028*/ 	.byte	0x04, 0x17
        /*002a*/ 	.short	(.L_95 - .L_94)
.L_94:
        /*002c*/ 	.word	0x00000000
        /*0030*/ 	.short	0x0000
        /*0032*/ 	.short	0x0000
        /*0034*/ 	.byte	0x00, 0xf5, 0x21, 0x00


	//----- nvinfo : EIATTR_SPARSE_MMA_MASK
	.align		4
.L_95:
        /*0038*/ 	.byte	0x03, 0x50
        /*003a*/ 	.short	0x0000


	//----- nvinfo : EIATTR_MAXREG_COUNT
	.align		4
        /*003c*/ 	.byte	0x03, 0x1b
        /*003e*/ 	.short	0x00ff


	//----- nvinfo : EIATTR_MERCURY_ISA_VERSION
	.align		4
        /*0040*/ 	.byte	0x03, 0x5f
        /*0042*/ 	.short	0x0101


	//----- nvinfo : EIATTR_VRC_CTA_INIT_COUNT
	.align		4
        /*0044*/ 	.byte	0x02, 0x4a
	.zero		1
	.zero		1


	//----- nvinfo : EIATTR_EXIT_INSTR_OFFSETS
	.align		4
        /*0048*/ 	.byte	0x04, 0x1c
        /*004a*/ 	.short	(.L_97 - .L_96)


	//   ....[0]....
.L_96:
        /*004c*/ 	.word	0x00000090


	//   ....[1]....
        /*0050*/ 	.word	0x00000380


	//   ....[2]....
        /*0054*/ 	.word	0x00000560


	//----- nvinfo : EIATTR_CRS_STACK_SIZE
	.align		4
.L_97:
        /*0058*/ 	.byte	0x04, 0x1e
        /*005a*/ 	.short	(.L_99 - .L_98)
.L_98:
        /*005c*/ 	.word	0x00000000


	//----- nvinfo : EIATTR_CBANK_PARAM_SIZE
	.align		4
.L_99:
        /*0060*/ 	.byte	0x03, 0x19
        /*0062*/ 	.short	0x0014


	//----- nvinfo : EIATTR_PARAM_CBANK
	.align		4
        /*0064*/ 	.byte	0x04, 0x0a
        /*0066*/ 	.short	(.L_101 - .L_100)
	.align		4
.L_100:
        /*0068*/ 	.word	index@(.nv.constant0._Z3subPiS_i)
        /*006c*/ 	.short	0x0380
        /*006e*/ 	.short	0x0014


	//----- nvinfo : EIATTR_SW_WAR
	.align		4
.L_101:
        /*0070*/ 	.byte	0x04, 0x36
        /*0072*/ 	.short	(.L_103 - .L_102)
.L_102:
        /*0074*/ 	.word	0x00000008
.L_103:


//--------------------- .nv.info._Z17get_last_elementsPiS_iii --------------------------
	.section	.nv.info._Z17get_last_elementsPiS_iii,"",@"SHT_CUDA_INFO"
	.sectionflags	@""
	.align	4


	//----- nvinfo : EIATTR_CUDA_API_VERSION
	.align		4
        /*0000*/ 	.byte	0x04, 0x37
        /*0002*/ 	.short	(.L_105 - .L_104)
.L_104:
        /*0004*/ 	.word	0x00000082


	//----- nvinfo : EIATTR_KPARAM_INFO
	.align		4
.L_105:
        /*0008*/ 	.byte	0x04, 0x17
        /*000a*/ 	.short	(.L_107 - .L_106)
.L_106:
        /*000c*/ 	.word	0x00000000
        /*0010*/ 	.short	0x0004
        /*0012*/ 	.short	0x0018
        /*0014*/ 	.byte	0x00, 0xf0, 0x11, 0x00


	//----- nvinfo : EIATTR_KPARAM_INFO
	.align		4
.L_107:
        /*0018*/ 	.byte	0x04, 0x17
        /*001a*/ 	.short	(.L_109 - .L_108)
.L_108:
        /*001c*/ 	.word	0x00000000
        /*0020*/ 	.short	0x0003
        /*0022*/ 	.short	0x0014
        /*0024*/ 	.byte	0x00, 0xf0, 0x11, 0x00


	//----- nvinfo : EIATTR_KPARAM_INFO
	.align		4
.L_109:
        /*0028*/ 	.byte	0x04, 0x17
        /*002a*/ 	.short	(.L_111 - .L_110)
.L_110:
        /*002c*/ 	.word	0x00000000
        /*0030*/ 	.short	0x0002
        /*0032*/ 	.short	0x0010
        /*0034*/ 	.byte	0x00, 0xf0, 0x11, 0x00


	//----- nvinfo : EIATTR_KPARAM_INFO
	.align		4
.L_111:
        /*0038*/ 	.byte	0x04, 0x17
        /*003a*/ 	.short	(.L_113 - .L_112)
.L_112:
        /*003c*/ 	.word	0x00000000
        /*0040*/ 	.short	0x0001
        /*0042*/ 	.short	0x0008
        /*0044*/ 	.byte	0x00, 0xf5, 0x21, 0x00


	//----- nvinfo : EIATTR_KPARAM_INFO
	.align		4
.L_113:
        /*0048*/ 	.byte	0x04, 0x17
        /*004a*/ 	.short	(.L_115 - .L_114)
.L_114:
        /*004c*/ 	.word	0x00000000
        /*0050*/ 	.short	0x0000
        /*0052*/ 	.short	0x0000
        /*0054*/ 	.byte	0x00, 0xf5, 0x21, 0x00


	//----- nvinfo : EIATTR_SPARSE_MMA_MASK
	.align		4
.L_115:
        /*0058*/ 	.byte	0x03, 0x50
        /*005a*/ 	.short	0x0000


	//----- nvinfo : EIATTR_MAXREG_COUNT
	.align		4
        /*005c*/ 	.byte	0x03, 0x1b
        /*005e*/ 	.short	0x00ff


	//----- nvinfo : EIATTR_MERCURY_ISA_VERSION
	.align		4
        /*0060*/ 	.byte	0x03, 0x5f
        /*0062*/ 	.short	0x0101


	//----- nvinfo : EIATTR_VRC_CTA_INIT_COUNT
	.align		4
        /*0064*/ 	.byte	0x02, 0x4a
	.zero		1
	.zero		1


	//----- nvinfo : EIATTR_EXIT_INSTR_OFFSETS
	.align		4
        /*0068*/ 	.byte	0x04, 0x1c
        /*006a*/ 	.short	(.L_117 - .L_116)


	//   ....[0]....
.L_116:
        /*006c*/ 	.word	0x00000090


	//   ....[1]....
        /*0070*/ 	.word	0x000003f0


	//   ....[2]....
        /*0074*/ 	.word	0x000005e0


	//----- nvinfo : EIATTR_CRS_STACK_SIZE
	.align		4
.L_117:
        /*0078*/ 	.byte	0x04, 0x1e
        /*007a*/ 	.short	(.L_119 - .L_118)
.L_118:
        /*007c*/ 	.word	0x00000000


	//----- nvinfo : EIATTR_CBANK_PARAM_SIZE
	.align		4
.L_119:
        /*0080*/ 	.byte	0x03, 0x19
        /*0082*/ 	.short	0x001c


	//----- nvinfo : EIATTR_PARAM_CBANK
	.align		4
        /*0084*/ 	.byte	0x04, 0x0a
        /*0086*/ 	.short	(.L_121 - .L_120)
	.align		4
.L_120:
        /*0088*/ 	.word	index@(.nv.constant0._Z17get_last_elementsPiS_iii)
        /*008c*/ 	.short	0x0380
        /*008e*/ 	.short	0x001c


	//----- nvinfo : EIATTR_SW_WAR
	.align		4
.L_121:
        /*0090*/ 	.byte	0x04, 0x36
        /*0092*/ 	.short	(.L_123 - .L_122)
.L_122:
        /*0094*/ 	.word	0x00000008
.L_123:


//--------------------- .nv.info._Z4scanPiS_ii    --------------------------
	.section	.nv.info._Z4scanPiS_ii,"",@"SHT_CUDA_INFO"
	.sectionflags	@""
	.align	4


	//----- nvinfo : EIATTR_CUDA_API_VERSION
	.align		4
        /*0000*/ 	.byte	0x04, 0x37
        /*0002*/ 	.short	(.L_125 - .L_124)
.L_124:
        /*0004*/ 	.word	0x00000082


	//----- nvinfo : EIATTR_KPARAM_INFO
	.align		4
.L_125:
        /*0008*/ 	.byte	0x04, 0x17
        /*000a*/ 	.short	(.L_127 - .L_126)
.L_126:
        /*000c*/ 	.word	0x00000000
        /*0010*/ 	.short	0x0003
        /*0012*/ 	.short	0x0014
        /*0014*/ 	.byte	0x00, 0xf0, 0x11, 0x00


	//----- nvinfo : EIATTR_KPARAM_INFO
	.align		4
.L_127:
        /*0018*/ 	.byte	0x04, 0x17
        /*001a*/ 	.short	(.L_129 - .L_128)
.L_128:
        /*001c*/ 	.word	0x00000000
        /*0020*/ 	.short	0x0002
        /*0022*/ 	.short	0x0010
        /*0024*/ 	.byte	0x00, 0xf0, 0x11, 0x00


	//----- nvinfo : EIATTR_KPARAM_INFO
	.align		4
.L_129:
        /*0028*/ 	.byte	0x04, 0x17
        /*002a*/ 	.short	(.L_131 - .L_130)
.L_130:
        /*002c*/ 	.word	0x00000000
        /*0030*/ 	.short	0x0001
        /*0032*/ 	.short	0x0008
        /*0034*/ 	.byte	0x00, 0xf5, 0x21, 0x00


	//----- nvinfo : EIATTR_KPARAM_INFO
	.align		4
.L_131:
        /*0038*/ 	.byte	0x04, 0x17
        /*003a*/ 	.short	(.L_133 - .L_132)
.L_132:
        /*003c*/ 	.word	0x00000000
        /*0040*/ 	.short	0x0000
        /*0042*/ 	.short	0x0000
        /*0044*/ 	.byte	0x00, 0xf5, 0x21, 0x00


	//----- nvinfo : EIATTR_SPARSE_MMA_MASK
	.align		4
.L_133:
        /*0048*/ 	.byte	0x03, 0x50
        /*004a*/ 	.short	0x0000


	//----- nvinfo : EIATTR_MAXREG_COUNT
	.align		4
        /*004c*/ 	.byte	0x03, 0x1b
        /*004e*/ 	.short	0x00ff


	//----- nvinfo : EIATTR_NUM_BARRIERS
	.align		4
        /*0050*/ 	.byte	0x02, 0x4c
        /*0052*/ 	.byte	0x01
	.zero		1


	//----- nvinfo : EIATTR_MERCURY_ISA_VERSION
	.align		4
        /*0054*/ 	.byte	0x03, 0x5f
        /*0056*/ 	.short	0x0101


	//----- nvinfo : EIATTR_VRC_CTA_INIT_COUNT
	.align		4
        /*0058*/ 	.byte	0x02, 0x4a
	.zero		1
	.zero		1


	//----- nvinfo : EIATTR_EXIT_INSTR_OFFSETS
	.align		4
        /*005c*/ 	.byte	0x04, 0x1c
        /*005e*/ 	.short	(.L_135 - .L_134)


	//   ....[0]....
.L_134:
        /*0060*/ 	.word	0x000000e0


	//   ....[1]....
        /*0064*/ 	.word	0x00000540


	//   ....[2]....
        /*0068*/ 	.word	0x00000590


	//----- nvinfo : EIATTR_CBANK_PARAM_SIZE
	.align		4
.L_135:
        /*006c*/ 	.byte	0x03, 0x19
        /*006e*/ 	.short	0x0018


	//----- nvinfo : EIATTR_PARAM_CBANK
	.align		4
        /*0070*/ 	.byte	0x04, 0x0a
        /*0072*/ 	.short	(.L_137 - .L_136)
	.align		4
.L_136:
        /*0074*/ 	.word	index@(.nv.constant0._Z4scanPiS_ii)
        /*0078*/ 	.short	0x0380
        /*007a*/ 	.short	0x0018


	//----- nvinfo : EIATTR_SW_WAR
	.align		4
.L_137:
        /*007c*/ 	.byte	0x04, 0x36
        /*007e*/ 	.short	(.L_139 - .L_138)
.L_138:
        /*0080*/ 	.word	0x00000008
.L_139:


//--------------------- .nv.callgraph             --------------------------
	.section	.nv.callgraph,"",@"SHT_CUDA_CALLGRAPH"
	.align	4
	.sectionentsize	8
	.align		4
        /*0000*/ 	.word	0x00000000
	.align		4
        /*0004*/ 	.word	0xffffffff
	.align		4
        /*0008*/ 	.word	0x00000000
	.align		4
        /*000c*/ 	.word	0xfffffffe
	.align		4
        /*0010*/ 	.word	0x00000000
	.align		4
        /*0014*/ 	.word	0xfffffffd
	.align		4
        /*0018*/ 	.word	0x00000000
	.align		4
        /*001c*/ 	.word	0xfffffffc


//--------------------- .text._Z16set_new_positionPjS_PiS0_i --------------------------
	.section	.text._Z16set_new_positionPjS_PiS0_i,"ax",@progbits
	.align	128
        .global         _Z16set_new_positionPjS_PiS0_i
        .type           _Z16set_new_positionPjS_PiS0_i,@function
        .size           _Z16set_new_positionPjS_PiS0_i,(.L_x_23 - _Z16set_new_positionPjS_PiS0_i)
        .other          _Z16set_new_positionPjS_PiS0_i,@"STO_CUDA_ENTRY STV_DEFAULT"
_Z16set_new_positionPjS_PiS0_i:
.text._Z16set_new_positionPjS_PiS0_i:
[----:B------:R-:W-:Y:S01]  /*0000*/  LDC R1, c[0x0][0x37c] ;  /* 0x0000df00ff017b82 */ /* 0x000fe20000000800 */
[----:B------:R-:W0:Y:S01]  /*0010*/  S2R R0, SR_CTAID.X ;  /* 0x0000000000007919 */ /* 0x000e220000002500 */
[----:B------:R-:W0:Y:S01]  /*0020*/  LDCU UR4, c[0x0][0x360] ;  /* 0x00006c00ff0477ac */ /* 0x000e220008000800 */
[----:B------:R-:W0:Y:S01]  /*0030*/  S2R R3, SR_TID.X ;  /* 0x0000000000037919 */ /* 0x000e220000002100 */
[----:B------:R-:W1:Y:S01]  /*0040*/  LDCU UR6, c[0x0][0x3a0] ;  /* 0x00007400ff0677ac */ /* 0x000e620008000800 */
[----:B0-----:R-:W-:-:S05]  /*0050*/  IMAD R0, R0, UR4, R3 ;  /* 0x0000000400007c24 */ /* 0x001fca000f8e0203 */
[----:B-1----:R-:W-:-:S13]  /*0060*/  ISETP.GE.AND P0, PT, R0, UR6, PT ;  /* 0x0000000600007c0c */ /* 0x002fda000bf06270 */
[----:B------:R-:W-:Y:S05]  /*0070*/  @P0 EXIT ;  /* 0x000000000000094d */ /* 0x000fea0003800000 */
[----:B------:R-:W0:Y:S01]  /*0080*/  LDC.64 R2, c[0x0][0x398] ;  /* 0x0000e600ff027b82 */ /* 0x000e220000000a00 */
[----:B------:R-:W1:Y:S01]  /*0090*/  LDCU UR5, c[0x0][0x370] ;  /* 0x00006e00ff0577ac */ /* 0x000e620008000800 */
[----:B------:R-:W2:Y:S06]  /*00a0*/  LDCU.64 UR8, c[0x0][0x358] ;  /* 0x00006b00ff0877ac */ /* 0x000eac0008000a00 */
[----:B------:R-:W3:Y:S01]  /*00b0*/  LDC.64 R4, c[0x0][0x380] ;  /* 0x0000e000ff047b82 */ /* 0x000ee20000000a00 */
[----:B------:R-:W4:Y:S01]  /*00c0*/  LDCU UR14, c[0x0][0x3a0] ;  /* 0x00007400ff0e77ac */ /* 0x000f220008000800 */
[----:B------:R-:W0:Y:S01]  /*00d0*/  LDCU.64 UR12, c[0x0][0x388] ;  /* 0x00007100ff0c77ac */ /* 0x000e220008000a00 */
[----:B------:R-:W0:Y:S01]  /*00e0*/  LDCU.64 UR10, c[0x0][0x390] ;  /* 0x00007200ff0a77ac */ /* 0x000e220008000a00 */
[----:B------:R-:W-:-:S02]  /*00f0*/  USHF.R.S32.HI UR7, URZ, 0x1f, UR6 ;  /* 0x0000001fff077899 */ /* 0x000fc40008011406 */
[----:B-1----:R-:W-:-:S12]  /*0100*/  UIMAD UR4, UR4, UR5, URZ ;  /* 0x00000005040472a4 */ /* 0x002fd8000f8e02ff */
.L_x_0:
[----:B0-----:R-:W-:-:S06]  /*0110*/  IMAD.WIDE R6, R0, 0x4, R2 ;  /* 0x0000000400067825 */ /* 0x001fcc00078e0202 */
[----:B--2---:R-:W2:Y:S01]  /*0120*/  LDG.E R6, desc[UR8][R6.64] ;  /* 0x0000000806067981 */ /* 0x004ea2000c1e1900 */
[--C-:B------:R-:W-:Y:S01]  /*0130*/  SHF.R.S32.HI R15, RZ, 0x1f, R0.reuse ;  /* 0x0000001fff0f7819 */ /* 0x100fe20000011400 */
[----:B------:R-:W-:-:S04]  /*0140*/  IMAD.MOV.U32 R8, RZ, RZ, R0 ;  /* 0x000000ffff087224 */ /* 0x000fc800078e0000 */
[----:B------:R-:W-:Y:S01]  /*0150*/  IMAD.MOV.U32 R9, RZ, RZ, R15 ;  /* 0x000000ffff097224 */ /* 0x000fe200078e000f */
[----:B--2---:R-:W-:-:S13]  /*0160*/  ISETP.NE.AND P0, PT, R6, RZ, PT ;  /* 0x000000ff0600720c */ /* 0x004fda0003f05270 */
[C---:B------:R-:W-:Y:S01]  /*0170*/  @P0 LEA R10, P1, R0.reuse, UR10, 0x2 ;  /* 0x0000000a000a0c11 */ /* 0x040fe2000f8210ff */
[----:B------:R-:W-:Y:S02]  /*0180*/  @P0 IMAD.U32 R8, RZ, RZ, UR6 ;  /* 0x00000006ff080e24 */ /* 0x000fe4000f8e00ff */
[----:B------:R-:W-:Y:S01]  /*0190*/  @P0 IMAD.U32 R9, RZ, RZ, UR7 ;  /* 0x00000007ff090e24 */ /* 0x000fe2000f8e00ff */
[----:B------:R-:W-:Y:S02]  /*01a0*/  @P0 LEA.HI.X R11, R0, UR11, R15, 0x2, P1 ;  /* 0x0000000b000b0c11 */ /* 0x000fe400088f140f */
[----:B------:R-:W-:-:S03]  /*01b0*/  LEA R12, P1, R8, UR10, 0x2 ;  /* 0x0000000a080c7c11 */ /* 0x000fc6000f8210ff */
[----:B------:R-:W4:Y:S01]  /*01c0*/  @P0 LDG.E R10, desc[UR8][R10.64] ;  /* 0x000000080a0a0981 */ /* 0x000f22000c1e1900 */
[----:B------:R-:W-:Y:S02]  /*01d0*/  LEA.HI.X R13, R8, UR11, R9, 0x2, P1 ;  /* 0x0000000b080d7c11 */ /* 0x000fe400088f1409 */
[----:B------:R-:W-:-:S04]  /*01e0*/  LEA R8, P1, R0, UR12, 0x2 ;  /* 0x0000000c00087c11 */ /* 0x000fc8000f8210ff */
[----:B------:R-:W2:Y:S01]  /*01f0*/  LDG.E R13, desc[UR8][R12.64] ;  /* 0x000000080c0d7981 */ /* 0x000ea2000c1e1900 */
[----:B------:R-:W-:-:S06]  /*0200*/  LEA.HI.X R9, R0, UR13, R15, 0x2, P1 ;  /* 0x0000000d00097c11 */ /* 0x000fcc00088f140f */
[----:B------:R-:W5:Y:S01]  /*0210*/  LDG.E R9, desc[UR8][R8.64] ;  /* 0x0000000808097981 */ /* 0x000f62000c1e1900 */
[----:B------:R-:W-:Y:S02]  /*0220*/  MOV R6, R0 ;  /* 0x0000000000067202 */ /* 0x000fe40000000f00 */
[----:B------:R-:W-:Y:S01]  /*0230*/  IADD3 R0, PT, PT, R0, UR4, RZ ;  /* 0x0000000400007c10 */ /* 0x000fe2000fffe0ff */
[----:B----4-:R-:W-:-:S04]  /*0240*/  @P0 VIADD R6, R10, UR14 ;  /* 0x0000000e0a060c36 */ /* 0x010fc80008000000 */
[----:B--2---:R-:W-:-:S04]  /*0250*/  IMAD.IADD R7, R6, 0x1, -R13 ;  /* 0x0000000106077824 */ /* 0x004fc800078e0a0d */
[----:B---3--:R-:W-:-:S05]  /*0260*/  IMAD.WIDE R6, R7, 0x4, R4 ;  /* 0x0000000407067825 */ /* 0x008fca00078e0204 */
[----:B-----5:R1:W-:Y:S01]  /*0270*/  STG.E desc[UR8][R6.64], R9 ;  /* 0x0000000906007986 */ /* 0x0203e2000c101908 */
[----:B------:R-:W-:-:S13]  /*0280*/  ISETP.GE.AND P0, PT, R0, UR14, PT ;  /* 0x0000000e00007c0c */ /* 0x000fda000bf06270 */
[----:B-1----:R-:W-:Y:S05]  /*0290*/  @!P0 BRA `(.L_x_0) ;  /* 0xfffffffc009c8947 */ /* 0x002fea000383ffff */
[----:B------:R-:W-:Y:S05]  /*02a0*/  EXIT ;  /* 0x000000000000794d */ /* 0x000fea0003800000 */
.L_x_1:
[----:B------:R-:W-:-:S00]  /*02b0*/  BRA `(.L_x_1) ;  /* 0xfffffffc00fc7947 */ /* 0x000fc0000383ffff */
[----:B------:R-:W-:-:S00]  /*02c0*/  NOP ;  /* 0x0000000000007918 */ /* 0x000fc00000000000 */
        /* <DEDUP_REMOVED lines=11> */
.L_x_23:


//--------------------- .text._Z9get_digitPjPiii  --------------------------
	.section	.text._Z9get_digitPjPiii,"ax",@progbits
	.align	128
        .global         _Z9get_digitPjPiii
        .type           _Z9get_digitPjPiii,@function
        .size           _Z9get_digitPjPiii,(.L_x_24 - _Z9get_digitPjPiii)
        .other          _Z9get_digitPjPiii,@"STO_CUDA_ENTRY STV_DEFAULT"
_Z9get_digitPjPiii:
.text._Z9get_digitPjPiii:
[----:B------:R-:W-:Y:S01]  /*0000*/  LDC R1, c[0x0][0x37c] ;  /* 0x0000df00ff017b82 */ /* 0x000fe20000000800 */
[----:B------:R-:W0:Y:S01]  /*0010*/  S2R R7, SR_CTAID.X ;  /* 0x0000000000077919 */ /* 0x000e220000002500 */
[----:B------:R-:W0:Y:S06]  /*0020*/  LDCU UR4, c[0x0][0x360] ;  /* 0x00006c00ff0477ac */ /* 0x000e2c0008000800 */
[----:B------:R-:W1:Y:S01]  /*0030*/  LDC R2, c[0x0][0x370] ;  /* 0x0000dc00ff027b82 */ /* 0x000e620000000800 */
[----:B------:R-:W0:Y:S01]  /*0040*/  S2R R0, SR_TID.X ;  /* 0x0000000000007919 */ /* 0x000e220000002100 */
[----:B------:R-:W2:Y:S01]  /*0050*/  LDCU UR6, c[0x0][0x394] ;  /* 0x00007280ff0677ac */ /* 0x000ea20008000800 */
[----:B0-----:R-:W-:-:S02]  /*0060*/  IMAD R7, R7, UR4, R0 ;  /* 0x0000000407077c24 */ /* 0x001fc4000f8e0200 */
[----:B-1----:R-:W-:-:S03]  /*0070*/  IMAD R0, R2, UR4, RZ ;  /* 0x0000000402007c24 */ /* 0x002fc6000f8e02ff */
[----:B--2---:R-:W-:-:S13]  /*0080*/  ISETP.GE.AND P0, PT, R7, UR6, PT ;  /* 0x0000000607007c0c */ /* 0x004fda000bf06270 */
[----:B------:R-:W-:Y:S05]  /*0090*/  @P0 EXIT ;  /* 0x000000000000094d */ /* 0x000fea0003800000 */
[----:B------:R-:W0:Y:S01]  /*00a0*/  I2F.U32.RP R8, R0 ;  /* 0x0000000000087306 */ /* 0x000e220000209000 */
[C---:B------:R-:W-:Y:S01]  /*00b0*/  IMAD.IADD R4, R0.reuse, 0x1, R7 ;  /* 0x0000000100047824 */ /* 0x040fe200078e0207 */
[----:B------:R-:W-:Y:S01]  /*00c0*/  ISETP.NE.U32.AND P2, PT, R0, RZ, PT ;  /* 0x000000ff0000720c */ /* 0x000fe20003f45070 */
[----:B------:R-:W-:Y:S01]  /*00d0*/  IMAD.MOV R9, RZ, RZ, -R0 ;  /* 0x000000ffff097224 */ /* 0x000fe200078e0a00 */
[----:B------:R-:W1:Y:S01]  /*00e0*/  LDCU UR8, c[0x0][0x390] ;  /* 0x00007200ff0877ac */ /* 0x000e620008000800 */
[----:B------:R-:W-:Y:S01]  /*00f0*/  BSSY.RECONVERGENT B0, `(.L_x_2) ;  /* 0x000002c000007945 */ /* 0x000fe20003800200 */
[C---:B------:R-:W-:Y:S02]  /*0100*/  ISETP.GE.AND P0, PT, R4.reuse, UR6, PT ;  /* 0x0000000604007c0c */ /* 0x040fe4000bf06270 */
[----:B------:R-:W-:Y:S01]  /*0110*/  VIMNMX R5, PT, PT, R4, UR6, !PT ;  /* 0x0000000604057c48 */ /* 0x000fe2000ffe0100 */
[----:B------:R-:W2:Y:S01]  /*0120*/  LDCU.64 UR4, c[0x0][0x358] ;  /* 0x00006b00ff0477ac */ /* 0x000ea20008000a00 */
[----:B------:R-:W-:Y:S01]  /*0130*/  SEL R6, RZ, 0x1, P0 ;  /* 0x00000001ff067807 */ /* 0x000fe20000000000 */
[----:B------:R-:W3:Y:S03]  /*0140*/  LDCU UR7, c[0x0][0x390] ;  /* 0x00007200ff0777ac */ /* 0x000ee60008000800 */
[----:B------:R-:W-:Y:S01]  /*0150*/  IADD3 R5, PT, PT, R5, -R4, -R6 ;  /* 0x8000000405057210 */ /* 0x000fe20007ffe806 */
[----:B0-----:R-:W0:Y:S02]  /*0160*/  MUFU.RCP R8, R8 ;  /* 0x0000000800087308 */ /* 0x001e240000001000 */
[----:B0-----:R-:W-:-:S06]  /*0170*/  VIADD R2, R8, 0xffffffe ;  /* 0x0ffffffe08027836 */ /* 0x001fcc0000000000 */
[----:B------:R0:W4:Y:S02]  /*0180*/  F2I.FTZ.U32.TRUNC.NTZ R3, R2 ;  /* 0x0000000200037305 */ /* 0x000124000021f000 */
[----:B0-----:R-:W-:Y:S02]  /*0190*/  HFMA2 R2, -RZ, RZ, 0, 0 ;  /* 0x00000000ff027431 */ /* 0x001fe400000001ff */
[----:B----4-:R-:W-:-:S04]  /*01a0*/  IMAD R9, R9, R3, RZ ;  /* 0x0000000309097224 */ /* 0x010fc800078e02ff */
[----:B------:R-:W-:-:S06]  /*01b0*/  IMAD.HI.U32 R8, R3, R9, R2 ;  /* 0x0000000903087227 */ /* 0x000fcc00078e0002 */
[----:B------:R-:W-:-:S04]  /*01c0*/  IMAD.HI.U32 R9, R8, R5, RZ ;  /* 0x0000000508097227 */ /* 0x000fc800078e00ff */
[----:B------:R-:W-:-:S04]  /*01d0*/  IMAD.MOV R2, RZ, RZ, -R9 ;  /* 0x000000ffff027224 */ /* 0x000fc800078e0a09 */
[----:B------:R-:W-:Y:S02]  /*01e0*/  IMAD R5, R0, R2, R5 ;  /* 0x0000000200057224 */ /* 0x000fe400078e0205 */
[----:B------:R-:W0:Y:S03]  /*01f0*/  LDC.64 R2, c[0x0][0x388] ;  /* 0x0000e200ff027b82 */ /* 0x000e260000000a00 */
[----:B------:R-:W-:-:S13]  /*0200*/  ISETP.GE.U32.AND P0, PT, R5, R0, PT ;  /* 0x000000000500720c */ /* 0x000fda0003f06070 */
[----:B------:R-:W-:Y:S01]  /*0210*/  @P0 IMAD.IADD R5, R5, 0x1, -R0 ;  /* 0x0000000105050824 */ /* 0x000fe200078e0a00 */
[----:B------:R-:W-:-:S04]  /*0220*/  @P0 IADD3 R9, PT, PT, R9, 0x1, RZ ;  /* 0x0000000109090810 */ /* 0x000fc80007ffe0ff */
[-C--:B------:R-:W-:Y:S02]  /*0230*/  ISETP.GE.U32.AND P1, PT, R5, R0.reuse, PT ;  /* 0x000000000500720c */ /* 0x080fe40003f26070 */
[----:B------:R-:W4:Y:S11]  /*0240*/  LDC.64 R4, c[0x0][0x380] ;  /* 0x0000e000ff047b82 */ /* 0x000f360000000a00 */
[----:B------:R-:W-:Y:S01]  /*0250*/  @P1 VIADD R9, R9, 0x1 ;  /* 0x0000000109091836 */ /* 0x000fe20000000000 */
[----:B------:R-:W-:-:S05]  /*0260*/  @!P2 LOP3.LUT R9, RZ, R0, RZ, 0x33, !PT ;  /* 0x00000000ff09a212 */ /* 0x000fca00078e33ff */
[----:B------:R-:W-:-:S05]  /*0270*/  IMAD.IADD R6, R6, 0x1, R9 ;  /* 0x0000000106067824 */ /* 0x000fca00078e0209 */
[C---:B------:R-:W-:Y:S02]  /*0280*/  LOP3.LUT R8, R6.reuse, 0x3, RZ, 0xc0, !PT ;  /* 0x0000000306087812 */ /* 0x040fe400078ec0ff */
[----:B------:R-:W-:Y:S02]  /*0290*/  ISETP.GE.U32.AND P1, PT, R6, 0x3, PT ;  /* 0x000000030600780c */ /* 0x000fe40003f26070 */
[----:B------:R-:W-:-:S13]  /*02a0*/  ISETP.NE.AND P0, PT, R8, 0x3, PT ;  /* 0x000000030800780c */ /* 0x000fda0003f05270 */
[----:B0123--:R-:W-:Y:S05]  /*02b0*/  @!P0 BRA `(.L_x_3) ;  /* 0x00000000003c8947 */ /* 0x00ffea0003800000 */
[----:B------:R-:W0:Y:S01]  /*02c0*/  LDC.64 R8, c[0x0][0x380] ;  /* 0x0000e000ff087b82 */ /* 0x000e220000000a00 */
[----:B------:R-:W-:-:S04]  /*02d0*/  IADD3 R6, PT, PT, R6, 0x1, RZ ;  /* 0x0000000106067810 */ /* 0x000fc80007ffe0ff */
[----:B------:R-:W-:-:S03]  /*02e0*/  LOP3.LUT R6, R6, 0x3, RZ, 0xc0, !PT ;  /* 0x0000000306067812 */ /* 0x000fc600078ec0ff */
[----:B------:R-:W1:Y:S02]  /*02f0*/  LDC.64 R10, c[0x0][0x388] ;  /* 0x0000e200ff0a7b82 */ /* 0x000e640000000a00 */
[----:B------:R-:W-:-:S07]  /*0300*/  IMAD.MOV R6, RZ, RZ, -R6 ;  /* 0x000000ffff067224 */ /* 0x000fce00078e0a06 */
.L_x_4:
[----:B0-----:R-:W-:-:S06]  /*0310*/  IMAD.WIDE R14, R7, 0x4, R8 ;  /* 0x00000004070e7825 */ /* 0x001fcc00078e0208 */
[----:B--2---:R-:W2:Y:S01]  /*0320*/  LDG.E R14, desc[UR4][R14.64] ;  /* 0x000000040e0e7981 */ /* 0x004ea2000c1e1900 */
[----:B-1----:R-:W-:Y:S01]  /*0330*/  IMAD.WIDE R12, R7, 0x4, R10 ;  /* 0x00000004070c7825 */ /* 0x002fe200078e020a */
[----:B------:R-:W-:-:S03]  /*0340*/  IADD3 R7, PT, PT, R0, R7, RZ ;  /* 0x0000000700077210 */ /* 0x000fc60007ffe0ff */
[----:B------:R-:W-:-:S05]  /*0350*/  VIADD R6, R6, 0x1 ;  /* 0x0000000106067836 */ /* 0x000fca0000000000 */
[----:B------:R-:W-:Y:S02]  /*0360*/  ISETP.NE.AND P0, PT, R6, RZ, PT ;  /* 0x000000ff0600720c */ /* 0x000fe40003f05270 */
[----:B--2---:R-:W-:-:S04]  /*0370*/  SHF.R.U32.HI R16, RZ, UR7, R14 ;  /* 0x00000007ff107c19 */ /* 0x004fc8000801160e */
[----:B------:R-:W-:-:S05]  /*0380*/  LOP3.LUT R17, R16, 0x1, RZ, 0xc0, !PT ;  /* 0x0000000110117812 */ /* 0x000fca00078ec0ff */
[----:B------:R2:W-:Y:S02]  /*0390*/  STG.E desc[UR4][R12.64], R17 ;  /* 0x000000110c007986 */ /* 0x0005e4000c101904 */
[----:B------:R-:W-:Y:S05]  /*03a0*/  @P0 BRA `(.L_x_4) ;  /* 0xfffffffc00d80947 */ /* 0x000fea000383ffff */
.L_x_3:
[----:B------:R-:W-:Y:S05]  /*03b0*/  BSYNC.RECONVERGENT B0 ;  /* 0x0000000000007941 */ /* 0x000fea0003800200 */
.L_x_2:
[----:B------:R-:W-:Y:S05]  /*03c0*/  @!P1 EXIT ;  /* 0x000000000000994d */ /* 0x000fea0003800000 */
.L_x_5:
[----:B-1--4-:R-:W-:-:S05]  /*03d0*/  IMAD.WIDE R14, R7, 0x4, R4 ;  /* 0x00000004070e7825 */ /* 0x012fca00078e0204 */
[----:B------:R-:W3:Y:S01]  /*03e0*/  LDG.E R6, desc[UR4][R14.64] ;  /* 0x000000040e067981 */ /* 0x000ee2000c1e1900 */
[----:B--2---:R-:W-:-:S04]  /*03f0*/  IMAD.WIDE R16, R7, 0x4, R2 ;  /* 0x0000000407107825 */ /* 0x004fc800078e0202 */
[----:B------:R-:W-:Y:S01]  /*0400*/  IMAD.WIDE R8, R0, 0x4, R14 ;  /* 0x0000000400087825 */ /* 0x000fe200078e020e */
[----:B---3--:R-:W-:-:S04]  /*0410*/  SHF.R.U32.HI R6, RZ, UR8, R6 ;  /* 0x00000008ff067c19 */ /* 0x008fc80008011606 */
[----:B------:R-:W-:-:S05]  /*0420*/  LOP3.LUT R19, R6, 0x1, RZ, 0xc0, !PT ;  /* 0x0000000106137812 */ /* 0x000fca00078ec0ff */
[----:B------:R0:W-:Y:S04]  /*0430*/  STG.E desc[UR4][R16.64], R19 ;  /* 0x0000001310007986 */ /* 0x0001e8000c101904 */
[----:B------:R-:W2:Y:S01]  /*0440*/  LDG.E R6, desc[UR4][R8.64] ;  /* 0x0000000408067981 */ /* 0x000ea2000c1e1900 */
[----:B------:R-:W-:-:S04]  /*0450*/  IMAD.WIDE R10, R0, 0x4, R16 ;  /* 0x00000004000a7825 */ /* 0x000fc800078e0210 */
[----:B------:R-:W-:Y:S01]  /*0460*/  IMAD.WIDE R12, R0, 0x4, R8 ;  /* 0x00000004000c7825 */ /* 0x000fe200078e0208 */
[----:B--2---:R-:W-:-:S04]  /*0470*/  SHF.R.U32.HI R6, RZ, UR8, R6 ;  /* 0x00000008ff067c19 */ /* 0x004fc80008011606 */
[----:B------:R-:W-:-:S05]  /*0480*/  LOP3.LUT R21, R6, 0x1, RZ, 0xc0, !PT ;  /* 0x0000000106157812 */ /* 0x000fca00078ec0ff */
[----:B------:R1:W-:Y:S04]  /*0490*/  STG.E desc[UR4][R10.64], R21 ;  /* 0x000000150a007986 */ /* 0x0003e8000c101904 */
[----:B------:R-:W2:Y:S01]  /*04a0*/  LDG.E R6, desc[UR4][R12.64] ;  /* 0x000000040c067981 */ /* 0x000ea2000c1e1900 */
[----:B------:R-:W-:-:S04]  /*04b0*/  IMAD.WIDE R14, R0, 0x4, R10 ;  /* 0x00000004000e7825 */ /* 0x000fc800078e020a */
[----:B0-----:R-:W-:Y:S01]  /*04c0*/  IMAD.WIDE R16, R0, 0x4, R12 ;  /* 0x0000000400107825 */ /* 0x001fe200078e020c */
[----:B--2---:R-:W-:-:S04]  /*04d0*/  SHF.R.U32.HI R6, RZ, UR8, R6 ;  /* 0x00000008ff067c19 */ /* 0x004fc80008011606 */
[----:B------:R-:W-:-:S05]  /*04e0*/  LOP3.LUT R23, R6, 0x1, RZ, 0xc0, !PT ;  /* 0x0000000106177812 */ /* 0x000fca00078ec0ff */
[----:B------:R1:W-:Y:S04]  /*04f0*/  STG.E desc[UR4][R14.64], R23 ;  /* 0x000000170e007986 */ /* 0x0003e8000c101904 */
[----:B------:R-:W2:Y:S01]  /*0500*/  LDG.E R16, desc[UR4][R16.64] ;  /* 0x0000000410107981 */ /* 0x000ea2000c1e1900 */
[----:B------:R-:W-:-:S04]  /*0510*/  IMAD.WIDE R8, R0, 0x4, R14 ;  /* 0x0000000400087825 */ /* 0x000fc800078e020e */
[----:B------:R-:W-:-:S05]  /*0520*/  IMAD R7, R0, 0x4, R7 ;  /* 0x0000000400077824 */ /* 0x000fca00078e0207 */
[----:B------:R-:W-:Y:S02]  /*0530*/  ISETP.GE.AND P0, PT, R7, UR6, PT ;  /* 0x0000000607007c0c */ /* 0x000fe4000bf06270 */
[----:B--2---:R-:W-:-:S04]  /*0540*/  SHF.R.U32.HI R6, RZ, UR8, R16 ;  /* 0x00000008ff067c19 */ /* 0x004fc80008011610 */
[----:B------:R-:W-:-:S05]  /*0550*/  LOP3.LUT R19, R6, 0x1, RZ, 0xc0, !PT ;  /* 0x0000000106137812 */ /* 0x000fca00078ec0ff */
[----:B------:R1:W-:Y:S02]  /*0560*/  STG.E desc[UR4][R8.64], R19 ;  /* 0x0000001308007986 */ /* 0x0003e4000c101904 */
[----:B------:R-:W-:Y:S05]  /*0570*/  @!P0 BRA `(.L_x_5) ;  /* 0xfffffffc00948947 */ /* 0x000fea000383ffff */
[----:B------:R-:W-:Y:S05]  /*0580*/  EXIT ;  /* 0x000000000000794d */ /* 0x000fea0003800000 */
.L_x_6:
        /* <DEDUP_REMOVED lines=15> */
.L_x_24:


//--------------------- .text._Z3sumPiS_i         --------------------------
	.section	.text._Z3sumPiS_i,"ax",@progbits
	.align	128
        .global         _Z3sumPiS_i
        .type           _Z3sumPiS_i,@function
        .size           _Z3sumPiS_i,(.L_x_25 - _Z3sumPiS_i)
        .other          _Z3sumPiS_i,@"STO_CUDA_ENTRY STV_DEFAULT"
_Z3sumPiS_i:
.text._Z3sumPiS_i:
[----:B------:R-:W-:Y:S01]  /*0000*/  LDC R1, c[0x0][0x37c] ;  /* 0x0000df00ff017b82 */ /* 0x000fe20000000800 */
[----:B------:R-:W0:Y:S07]  /*0010*/  S2R R0, SR_CTAID.X ;  /* 0x0000000000007919 */ /* 0x000e2e0000002500 */
[----:B------:R-:W0:Y:S01]  /*0020*/  S2UR UR4, SR_CTAID.Y ;  /* 0x00000000000479c3 */ /* 0x000e220000002600 */
[----:B------:R-:W1:Y:S01]  /*0030*/  LDCU UR6, c[0x0][0x390] ;  /* 0x00007200ff0677ac */ /* 0x000e620008000800 */
[----:B------:R-:W2:Y:S06]  /*0040*/  S2R R2, SR_TID.X ;  /* 0x0000000000027919 */ /* 0x000eac0000002100 */
[----:B------:R-:W0:Y:S01]  /*0050*/  LDC R7, c[0x0][0x370] ;  /* 0x0000dc00ff077b82 */ /* 0x000e220000000800 */
[----:B------:R-:W2:Y:S01]  /*0060*/  LDCU UR5, c[0x0][0x360] ;  /* 0x00006c00ff0577ac */ /* 0x000ea20008000800 */
[----:B0-----:R-:W-:-:S04]  /*0070*/  IMAD R7, R7, UR4, R0 ;  /* 0x0000000407077c24 */ /* 0x001fc8000f8e0200 */
[----:B--2---:R-:W-:-:S05]  /*0080*/  IMAD R9, R7, UR5, R2 ;  /* 0x0000000507097c24 */ /* 0x004fca000f8e0202 */
[----:B-1----:R-:W-:-:S13]  /*0090*/  ISETP.GE.AND P0, PT, R9, UR6, PT ;  /* 0x0000000609007c0c */ /* 0x002fda000bf06270 */
[----:B------:R-:W-:Y:S05]  /*00a0*/  @P0 EXIT ;  /* 0x000000000000094d */ /* 0x000fea0003800000 */
[----:B------:R-:W0:Y:S01]  /*00b0*/  LDC.64 R2, c[0x0][0x388] ;  /* 0x0000e200ff027b82 */ /* 0x000e220000000a00 */
[----:B------:R-:W1:Y:S07]  /*00c0*/  LDCU.64 UR4, c[0x0][0x358] ;  /* 0x00006b00ff0477ac */ /* 0x000e6e0008000a00 */
[----:B------:R-:W2:Y:S01]  /*00d0*/  LDC.64 R4, c[0x0][0x380] ;  /* 0x0000e000ff047b82 */ /* 0x000ea20000000a00 */
[----:B0-----:R-:W-:-:S06]  /*00e0*/  IMAD.WIDE R2, R7, 0x4, R2 ;  /* 0x0000000407027825 */ /* 0x001fcc00078e0202 */
[----:B-1----:R-:W3:Y:S01]  /*00f0*/  LDG.E R2, desc[UR4][R2.64] ;  /* 0x0000000402027981 */ /* 0x002ee2000c1e1900 */
[----:B--2---:R-:W-:-:S05]  /*0100*/  IMAD.WIDE R4, R9, 0x4, R4 ;  /* 0x0000000409047825 */ /* 0x004fca00078e0204 */
[----:B------:R-:W3:Y:S02]  /*0110*/  LDG.E R7, desc[UR4][R4.64] ;  /* 0x0000000404077981 */ /* 0x000ee4000c1e1900 */
[----:B---3--:R-:W-:-:S05]  /*0120*/  IADD3 R7, PT, PT, R2, R7, RZ ;  /* 0x0000000702077210 */ /* 0x008fca0007ffe0ff */
[----:B------:R-:W-:Y:S01]  /*0130*/  STG.E desc[UR4][R4.64], R7 ;  /* 0x0000000704007986 */ /* 0x000fe2000c101904 */
[----:B------:R-:W-:Y:S05]  /*0140*/  EXIT ;  /* 0x000000000000794d */ /* 0x000fea0003800000 */
.L_x_7:
        /* <DEDUP_REMOVED lines=11> */
.L_x_25:


//--------------------- .text._Z3subPiS_i         --------------------------
	.section	.text._Z3subPiS_i,"ax",@progbits
	.align	128
        .global         _Z3subPiS_i
        .type           _Z3subPiS_i,@function
        .size           _Z3subPiS_i,(.L_x_26 - _Z3subPiS_i)
        .other          _Z3subPiS_i,@"STO_CUDA_ENTRY STV_DEFAULT"
_Z3subPiS_i:
.text._Z3subPiS_i:
[----:B------:R-:W-:Y:S01]  /*0000*/  LDC R1, c[0x0][0x37c] ;  /* 0x0000df00ff017b82 */ /* 0x000fe20000000800 */
[----:B------:R-:W0:Y:S07]  /*0010*/  S2R R3, SR_TID.X ;  /* 0x0000000000037919 */ /* 0x000e2e0000002100 */
[----:B------:R-:W0:Y:S01]  /*0020*/  S2UR UR4, SR_CTAID.X ;  /* 0x00000000000479c3 */ /* 0x000e220000002500 */
[----:B------:R-:W1:Y:S07]  /*0030*/  LDCU UR6, c[0x0][0x390] ;  /* 0x00007200ff0677ac */ /* 0x000e6e0008000800 */
[----:B------:R-:W0:Y:S01]  /*0040*/  LDC R0, c[0x0][0x360] ;  /* 0x0000d800ff007b82 */ /* 0x000e220000000800 */
[----:B------:R-:W2:Y:S01]  /*0050*/  LDCU UR5, c[0x0][0x370] ;  /* 0x00006e00ff0577ac */ /* 0x000ea20008000800 */
[----:B0-----:R-:W-:-:S02]  /*0060*/  IMAD R3, R0, UR4, R3 ;  /* 0x0000000400037c24 */ /* 0x001fc4000f8e0203 */
[----:B--2---:R-:W-:-:S03]  /*0070*/  IMAD R0, R0, UR5, RZ ;  /* 0x0000000500007c24 */ /* 0x004fc6000f8e02ff */
[----:B-1----:R-:W-:-:S13]  /*0080*/  ISETP.GE.AND P0, PT, R3, UR6, PT ;  /* 0x0000000603007c0c */ /* 0x002fda000bf06270 */
[----:B------:R-:W-:Y:S05]  /*0090*/  @P0 EXIT ;  /* 0x000000000000094d */ /* 0x000fea0003800000 */
[----:B------:R-:W0:Y:S01]  /*00a0*/  I2F.U32.RP R8, R0 ;  /* 0x0000000000087306 */ /* 0x000e220000209000 */
[C---:B------:R-:W-:Y:S01]  /*00b0*/  IMAD.IADD R2, R0.reuse, 0x1, R3 ;  /* 0x0000000100027824 */ /* 0x040fe200078e0203 */
[----:B------:R-:W-:Y:S01]  /*00c0*/  IADD3 R9, PT, PT, RZ, -R0, RZ ;  /* 0x80000000ff097210 */ /* 0x000fe20007ffe0ff */
[----:B------:R-:W1:Y:S01]  /*00d0*/  LDCU.64 UR4, c[0x0][0x358] ;  /* 0x00006b00ff0477ac */ /* 0x000e620008000a00 */
[----:B------:R-:W-:Y:S01]  /*00e0*/  ISETP.NE.U32.AND P2, PT, R0, RZ, PT ;  /* 0x000000ff0000720c */ /* 0x000fe20003f45070 */
[----:B------:R-:W-:Y:S01]  /*00f0*/  BSSY.RECONVERGENT B0, `(.L_x_8) ;  /* 0x0000028000007945 */ /* 0x000fe20003800200 */
[C---:B------:R-:W-:Y:S02]  /*0100*/  ISETP.GE.AND P0, PT, R2.reuse, UR6, PT ;  /* 0x0000000602007c0c */ /* 0x040fe4000bf06270 */
[----:B------:R-:W-:Y:S02]  /*0110*/  VIMNMX R7, PT, PT, R2, UR6, !PT ;  /* 0x0000000602077c48 */ /* 0x000fe4000ffe0100 */
[----:B------:R-:W-:-:S04]  /*0120*/  SEL R6, RZ, 0x1, P0 ;  /* 0x00000001ff067807 */ /* 0x000fc80000000000 */
[----:B------:R-:W-:Y:S01]  /*0130*/  IADD3 R7, PT, PT, R7, -R2, -R6 ;  /* 0x8000000207077210 */ /* 0x000fe20007ffe806 */
[----:B0-----:R-:W0:Y:S02]  /*0140*/  MUFU.RCP R8, R8 ;  /* 0x0000000800087308 */ /* 0x001e240000001000 */
[----:B0-----:R-:W-:-:S06]  /*0150*/  IADD3 R4, PT, PT, R8, 0xffffffe, RZ ;  /* 0x0ffffffe08047810 */ /* 0x001fcc0007ffe0ff */
[----:B------:R0:W2:Y:S02]  /*0160*/  F2I.FTZ.U32.TRUNC.NTZ R5, R4 ;  /* 0x0000000400057305 */ /* 0x0000a4000021f000 */
[----:B0-----:R-:W-:Y:S02]  /*0170*/  HFMA2 R4, -RZ, RZ, 0, 0 ;  /* 0x00000000ff047431 */ /* 0x001fe400000001ff */
[----:B--2---:R-:W-:-:S04]  /*0180*/  IMAD R9, R9, R5, RZ ;  /* 0x0000000509097224 */ /* 0x004fc800078e02ff */
[----:B------:R-:W-:-:S06]  /*0190*/  IMAD.HI.U32 R8, R5, R9, R4 ;  /* 0x0000000905087227 */ /* 0x000fcc00078e0004 */
[----:B------:R-:W-:-:S04]  /*01a0*/  IMAD.HI.U32 R5, R8, R7, RZ ;  /* 0x0000000708057227 */ /* 0x000fc800078e00ff */
[----:B------:R-:W-:-:S04]  /*01b0*/  IMAD.MOV R2, RZ, RZ, -R5 ;  /* 0x000000ffff027224 */ /* 0x000fc800078e0a05 */
[----:B------:R-:W-:-:S05]  /*01c0*/  IMAD R7, R0, R2, R7 ;  /* 0x0000000200077224 */ /* 0x000fca00078e0207 */
[----:B------:R-:W-:-:S13]  /*01d0*/  ISETP.GE.U32.AND P0, PT, R7, R0, PT ;  /* 0x000000000700720c */ /* 0x000fda0003f06070 */
[----:B------:R-:W-:Y:S01]  /*01e0*/  @P0 IADD3 R7, PT, PT, -R0, R7, RZ ;  /* 0x0000000700070210 */ /* 0x000fe20007ffe1ff */
[----:B------:R-:W-:-:S03]  /*01f0*/  @P0 VIADD R5, R5, 0x1 ;  /* 0x0000000105050836 */ /* 0x000fc60000000000 */
[----:B------:R-:W-:-:S13]  /*0200*/  ISETP.GE.U32.AND P1, PT, R7, R0, PT ;  /* 0x000000000700720c */ /* 0x000fda0003f26070 */
[----:B------:R-:W-:Y:S02]  /*0210*/  @P1 IADD3 R5, PT, PT, R5, 0x1, RZ ;  /* 0x0000000105051810 */ /* 0x000fe40007ffe0ff */
[----:B------:R-:W-:-:S05]  /*0220*/  @!P2 LOP3.LUT R5, RZ, R0, RZ, 0x33, !PT ;  /* 0x00000000ff05a212 */ /* 0x000fca00078e33ff */
[----:B------:R-:W-:-:S05]  /*0230*/  IMAD.IADD R2, R6, 0x1, R5 ;  /* 0x0000000106027824 */ /* 0x000fca00078e0205 */
[C---:B------:R-:W-:Y:S02]  /*0240*/  LOP3.LUT R4, R2.reuse, 0x3, RZ, 0xc0, !PT ;  /* 0x0000000302047812 */ /* 0x040fe400078ec0ff */
[----:B------:R-:W-:Y:S02]  /*0250*/  ISETP.GE.U32.AND P1, PT, R2, 0x3, PT ;  /* 0x000000030200780c */ /* 0x000fe40003f26070 */
[----:B------:R-:W-:-:S13]  /*0260*/  ISETP.NE.AND P0, PT, R4, 0x3, PT ;  /* 0x000000030400780c */ /* 0x000fda0003f05270 */
[----:B-1----:R-:W-:Y:S05]  /*0270*/  @!P0 BRA `(.L_x_9) ;  /* 0x00000000003c8947 */ /* 0x002fea0003800000 */
[----:B------:R-:W0:Y:S01]  /*0280*/  LDC.64 R10, c[0x0][0x380] ;  /* 0x0000e000ff0a7b82 */ /* 0x000e220000000a00 */
[----:B------:R-:W-:-:S04]  /*0290*/  IADD3 R2, PT, PT, R2, 0x1, RZ ;  /* 0x0000000102027810 */ /* 0x000fc80007ffe0ff */
[----:B------:R-:W-:-:S03]  /*02a0*/  LOP3.LUT R2, R2, 0x3, RZ, 0xc0, !PT ;  /* 0x0000000302027812 */ /* 0x000fc600078ec0ff */
[----:B------:R-:W1:Y:S02]  /*02b0*/  LDC.64 R8, c[0x0][0x388] ;  /* 0x0000e200ff087b82 */ /* 0x000e640000000a00 */
[----:B------:R-:W-:-:S07]  /*02c0*/  IMAD.MOV R2, RZ, RZ, -R2 ;  /* 0x000000ffff027224 */ /* 0x000fce00078e0a02 */
.L_x_10:
[----:B-1----:R-:W-:-:S04]  /*02d0*/  IMAD.WIDE R4, R3, 0x4, R8 ;  /* 0x0000000403047825 */ /* 0x002fc800078e0208 */
[----:B0-2---:R-:W-:Y:S02]  /*02e0*/  IMAD.WIDE R6, R3, 0x4, R10 ;  /* 0x0000000403067825 */ /* 0x005fe400078e020a */
[----:B------:R-:W2:Y:S04]  /*02f0*/  LDG.E R5, desc[UR4][R4.64] ;  /* 0x0000000404057981 */ /* 0x000ea8000c1e1900 */
[----:B------:R-:W2:Y:S01]  /*0300*/  LDG.E R12, desc[UR4][R6.64] ;  /* 0x00000004060c7981 */ /* 0x000ea2000c1e1900 */
[----:B------:R-:W-:Y:S01]  /*0310*/  VIADD R2, R2, 0x1 ;  /* 0x0000000102027836 */ /* 0x000fe20000000000 */
[----:B------:R-:W-:-:S04]  /*0320*/  IADD3 R3, PT, PT, R0, R3, RZ ;  /* 0x0000000300037210 */ /* 0x000fc80007ffe0ff */
[----:B------:R-:W-:Y:S02]  /*0330*/  ISETP.NE.AND P0, PT, R2, RZ, PT ;  /* 0x000000ff0200720c */ /* 0x000fe40003f05270 */
[----:B--2---:R-:W-:-:S05]  /*0340*/  IADD3 R13, PT, PT, R12, -R5, RZ ;  /* 0x800000050c0d7210 */ /* 0x004fca0007ffe0ff */
[----:B------:R2:W-:Y:S06]  /*0350*/  STG.E desc[UR4][R6.64], R13 ;  /* 0x0000000d06007986 */ /* 0x0005ec000c101904 */
[----:B------:R-:W-:Y:S05]  /*0360*/  @P0 BRA `(.L_x_10) ;  /* 0xfffffffc00d80947 */ /* 0x000fea000383ffff */
.L_x_9:
[----:B------:R-:W-:Y:S05]  /*0370*/  BSYNC.RECONVERGENT B0 ;  /* 0x0000000000007941 */ /* 0x000fea0003800200 */
.L_x_8:
[----:B------:R-:W-:Y:S05]  /*0380*/  @!P1 EXIT ;  /* 0x000000000000994d */ /* 0x000fea0003800000 */
.L_x_11:
[----:B-1----:R-:W0:Y:S08]  /*0390*/  LDC.64 R4, c[0x0][0x380] ;  /* 0x0000e000ff047b82 */ /* 0x002e300000000a00 */
[----:B--2---:R-:W1:Y:S01]  /*03a0*/  LDC.64 R6, c[0x0][0x388] ;  /* 0x0000e200ff067b82 */ /* 0x004e620000000a00 */
[----:B0-----:R-:W-:-:S05]  /*03b0*/  IMAD.WIDE R12, R3, 0x4, R4 ;  /* 0x00000004030c7825 */ /* 0x001fca00078e0204 */
[----:B------:R-:W2:Y:S01]  /*03c0*/  LDG.E R2, desc[UR4][R12.64] ;  /* 0x000000040c027981 */ /* 0x000ea2000c1e1900 */
[----:B-1----:R-:W-:-:S05]  /*03d0*/  IMAD.WIDE R14, R3, 0x4, R6 ;  /* 0x00000004030e7825 */ /* 0x002fca00078e0206 */
[----:B------:R-:W2:Y:S01]  /*03e0*/  LDG.E R5, desc[UR4][R14.64] ;  /* 0x000000040e057981 */ /* 0x000ea2000c1e1900 */
[----:B------:R-:W-:-:S04]  /*03f0*/  IMAD.WIDE R6, R0, 0x4, R14 ;  /* 0x0000000400067825 */ /* 0x000fc800078e020e */
[----:B--2---:R-:W-:Y:S02]  /*0400*/  IMAD.IADD R17, R2, 0x1, -R5 ;  /* 0x0000000102117824 */ /* 0x004fe400078e0a05 */
[----:B------:R-:W-:-:S03]  /*0410*/  IMAD.WIDE R4, R0, 0x4, R12 ;  /* 0x0000000400047825 */ /* 0x000fc600078e020c */
[----:B------:R0:W-:Y:S04]  /*0420*/  STG.E desc[UR4][R12.64], R17 ;  /* 0x000000110c007986 */ /* 0x0001e8000c101904 */
[----:B------:R-:W2:Y:S04]  /*0430*/  LDG.E R2, desc[UR4][R4.64] ;  /* 0x0000000404027981 */ /* 0x000ea8000c1e1900 */
[----:B------:R-:W2:Y:S01]  /*0440*/  LDG.E R9, desc[UR4][R6.64] ;  /* 0x0000000406097981 */ /* 0x000ea2000c1e1900 */
[----:B------:R-:W-:Y:S01]  /*0450*/  IMAD.WIDE R10, R0, 0x4, R6 ;  /* 0x00000004000a7825 */ /* 0x000fe200078e0206 */
[----:B--2---:R-:W-:-:S03]  /*0460*/  IADD3 R19, PT, PT, R2, -R9, RZ ;  /* 0x8000000902137210 */ /* 0x004fc60007ffe0ff */
[C---:B------:R-:W-:Y:S02]  /*0470*/  IMAD.WIDE R8, R0.reuse, 0x4, R4 ;  /* 0x0000000400087825 */ /* 0x040fe400078e0204 */
[----:B------:R1:W-:Y:S04]  /*0480*/  STG.E desc[UR4][R4.64], R19 ;  /* 0x0000001304007986 */ /* 0x0003e8000c101904 */
[----:B------:R-:W2:Y:S04]  /*0490*/  LDG.E R2, desc[UR4][R8.64] ;  /* 0x0000000408027981 */ /* 0x000ea8000c1e1900 */
[----:B------:R-:W2:Y:S01]  /*04a0*/  LDG.E R15, desc[UR4][R10.64] ;  /* 0x000000040a0f7981 */ /* 0x000ea2000c1e1900 */
[----:B0-----:R-:W-:-:S04]  /*04b0*/  IMAD.WIDE R12, R0, 0x4, R8 ;  /* 0x00000004000c7825 */ /* 0x001fc800078e0208 */
[----:B--2---:R-:W-:Y:S02]  /*04c0*/  IMAD.IADD R21, R2, 0x1, -R15 ;  /* 0x0000000102157824 */ /* 0x004fe400078e0a0f */
[----:B------:R-:W-:-:S03]  /*04d0*/  IMAD.WIDE R14, R0, 0x4, R10 ;  /* 0x00000004000e7825 */ /* 0x000fc600078e020a */
[----:B------:R1:W-:Y:S04]  /*04e0*/  STG.E desc[UR4][R8.64], R21 ;  /* 0x0000001508007986 */ /* 0x0003e8000c101904 */
[----:B------:R-:W2:Y:S04]  /*04f0*/  LDG.E R15, desc[UR4][R14.64] ;  /* 0x000000040e0f7981 */ /* 0x000ea8000c1e1900 */
[----:B------:R-:W2:Y:S01]  /*0500*/  LDG.E R2, desc[UR4][R12.64] ;  /* 0x000000040c027981 */ /* 0x000ea2000c1e1900 */
[----:B------:R-:W-:-:S05]  /*0510*/  IMAD R3, R0, 0x4, R3 ;  /* 0x0000000400037824 */ /* 0x000fca00078e0203 */
[----:B------:R-:W-:Y:S02]  /*0520*/  ISETP.GE.AND P0, PT, R3, UR6, PT ;  /* 0x0000000603007c0c */ /* 0x000fe4000bf06270 */
[----:B--2---:R-:W-:-:S05]  /*0530*/  IADD3 R7, PT, PT, R2, -R15, RZ ;  /* 0x8000000f02077210 */ /* 0x004fca0007ffe0ff */
[----:B------:R1:W-:Y:S06]  /*0540*/  STG.E desc[UR4][R12.64], R7 ;  /* 0x000000070c007986 */ /* 0x0003ec000c101904 */
[----:B------:R-:W-:Y:S05]  /*0550*/  @!P0 BRA `(.L_x_11) ;  /* 0xfffffffc008c8947 */ /* 0x000fea000383ffff */
[----:B------:R-:W-:Y:S05]  /*0560*/  EXIT ;  /* 0x000000000000794d */ /* 0x000fea0003800000 */
.L_x_12:
        /* <DEDUP_REMOVED lines=9> */
.L_x_26:


//--------------------- .text._Z17get_last_elementsPiS_iii --------------------------
	.section	.text._Z17get_last_elementsPiS_iii,"ax",@progbits
	.align	128
        .global         _Z17get_last_elementsPiS_iii
        .type           _Z17get_last_elementsPiS_iii,@function
        .size           _Z17get_last_elementsPiS_iii,(.L_x_27 - _Z17get_last_elementsPiS_iii)
        .other          _Z17get_last_elementsPiS_iii,@"STO_CUDA_ENTRY STV_DEFAULT"
_Z17get_last_elementsPiS_iii:
.text._Z17get_last_elementsPiS_iii:
        /* <DEDUP_REMOVED lines=11> */
[C---:B------:R-:W-:Y:S01]  /*00b0*/  IADD3 R4, PT, PT, R0.reuse, R7, RZ ;  /* 0x0000000700047210 */ /* 0x040fe20007ffe0ff */
[----:B------:R-:W-:Y:S01]  /*00c0*/  IMAD.MOV R9, RZ, RZ, -R0 ;  /* 0x000000ffff097224 */ /* 0x000fe200078e0a00 */
[----:B------:R-:W-:Y:S01]  /*00d0*/  ISETP.NE.U32.AND P2, PT, R0, RZ, PT ;  /* 0x000000ff0000720c */ /* 0x000fe20003f45070 */
[----:B------:R-:W1:Y:S01]  /*00e0*/  LDCU UR8, c[0x0][0x398] ;  /* 0x00007300ff0877ac */ /* 0x000e620008000800 */
[C---:B------:R-:W-:Y:S01]  /*00f0*/  ISETP.GE.AND P0, PT, R4.reuse, UR6, PT ;  /* 0x0000000604007c0c */ /* 0x040fe2000bf06270 */
[----:B------:R-:W-:Y:S01]  /*0100*/  BSSY.RECONVERGENT B0, `(.L_x_13) ;  /* 0x000002e000007945 */ /* 0x000fe20003800200 */
[----:B------:R-:W-:Y:S01]  /*0110*/  VIMNMX R5, PT, PT, R4, UR6, !PT ;  /* 0x0000000604057c48 */ /* 0x000fe2000ffe0100 */
[----:B------:R-:W2:Y:S01]  /*0120*/  LDCU.64 UR4, c[0x0][0x358] ;  /* 0x00006b00ff0477ac */ /* 0x000ea20008000a00 */
[----:B------:R-:W-:Y:S01]  /*0130*/  SEL R8, RZ, 0x1, P0 ;  /* 0x00000001ff087807 */ /* 0x000fe20000000000 */
[----:B------:R-:W3:Y:S03]  /*0140*/  LDCU UR7, c[0x0][0x398] ;  /* 0x00007300ff0777ac */ /* 0x000ee60008000800 */
[----:B------:R-:W-:Y:S01]  /*0150*/  IADD3 R5, PT, PT, R5, -R4, -R8 ;  /* 0x8000000405057210 */ /* 0x000fe20007ffe808 */
[----:B0-----:R-:W0:Y:S02]  /*0160*/  MUFU.RCP R6, R6 ;  /* 0x0000000600067308 */ /* 0x001e240000001000 */
[----:B0-----:R-:W-:-:S06]  /*0170*/  IADD3 R2, PT, PT, R6, 0xffffffe, RZ ;  /* 0x0ffffffe06027810 */ /* 0x001fcc0007ffe0ff */
[----:B------:R0:W4:Y:S02]  /*0180*/  F2I.FTZ.U32.TRUNC.NTZ R3, R2 ;  /* 0x0000000200037305 */ /* 0x000124000021f000 */
[----:B0-----:R-:W-:Y:S02]  /*0190*/  IMAD.MOV.U32 R2, RZ, RZ, RZ ;  /* 0x000000ffff027224 */ /* 0x001fe400078e00ff */
[----:B----4-:R-:W-:-:S04]  /*01a0*/  IMAD R9, R9, R3, RZ ;  /* 0x0000000309097224 */ /* 0x010fc800078e02ff */
[----:B------:R-:W-:-:S06]  /*01b0*/  IMAD.HI.U32 R6, R3, R9, R2 ;  /* 0x0000000903067227 */ /* 0x000fcc00078e0002 */
[----:B------:R-:W-:Y:S02]  /*01c0*/  IMAD.HI.U32 R9, R6, R5, RZ ;  /* 0x0000000506097227 */ /* 0x000fe400078e00ff */
[----:B------:R-:W0:Y:S03]  /*01d0*/  LDC R6, c[0x0][0x394] ;  /* 0x0000e500ff067b82 */ /* 0x000e260000000800 */
[----:B------:R-:W-:-:S05]  /*01e0*/  IADD3 R2, PT, PT, -R9, RZ, RZ ;  /* 0x000000ff09027210 */ /* 0x000fca0007ffe1ff */
[----:B------:R-:W-:Y:S02]  /*01f0*/  IMAD R5, R0, R2, R5 ;  /* 0x0000000200057224 */ /* 0x000fe400078e0205 */
[----:B------:R-:W4:Y:S03]  /*0200*/  LDC.64 R2, c[0x0][0x388] ;  /* 0x0000e200ff027b82 */ /* 0x000f260000000a00 */
[----:B------:R-:W-:-:S13]  /*0210*/  ISETP.GE.U32.AND P0, PT, R5, R0, PT ;  /* 0x000000000500720c */ /* 0x000fda0003f06070 */
[----:B------:R-:W-:Y:S01]  /*0220*/  @P0 IMAD.IADD R5, R5, 0x1, -R0 ;  /* 0x0000000105050824 */ /* 0x000fe200078e0a00 */
[----:B------:R-:W-:-:S04]  /*0230*/  @P0 IADD3 R9, PT, PT, R9, 0x1, RZ ;  /* 0x0000000109090810 */ /* 0x000fc80007ffe0ff */
[-C--:B------:R-:W-:Y:S02]  /*0240*/  ISETP.GE.U32.AND P1, PT, R5, R0.reuse, PT ;  /* 0x000000000500720c */ /* 0x080fe40003f26070 */
[----:B------:R-:W0:Y:S11]  /*0250*/  LDC.64 R4, c[0x0][0x380] ;  /* 0x0000e000ff047b82 */ /* 0x000e360000000a00 */
[----:B------:R-:W-:Y:S01]  /*0260*/  @P1 VIADD R9, R9, 0x1 ;  /* 0x0000000109091836 */ /* 0x000fe20000000000 */
[----:B------:R-:W-:-:S04]  /*0270*/  @!P2 LOP3.LUT R9, RZ, R0, RZ, 0x33, !PT ;  /* 0x00000000ff09a212 */ /* 0x000fc800078e33ff */
[----:B------:R-:W-:-:S04]  /*0280*/  IADD3 R12, PT, PT, R8, R9, RZ ;  /* 0x00000009080c7210 */ /* 0x000fc80007ffe0ff */
[C---:B------:R-:W-:Y:S02]  /*0290*/  LOP3.LUT R8, R12.reuse, 0x3, RZ, 0xc0, !PT ;  /* 0x000000030c087812 */ /* 0x040fe400078ec0ff */
[----:B------:R-:W-:Y:S02]  /*02a0*/  ISETP.GE.U32.AND P1, PT, R12, 0x3, PT ;  /* 0x000000030c00780c */ /* 0x000fe40003f26070 */
[----:B------:R-:W-:-:S13]  /*02b0*/  ISETP.NE.AND P0, PT, R8, 0x3, PT ;  /* 0x000000030800780c */ /* 0x000fda0003f05270 */
[----:B-1234-:R-:W-:Y:S05]  /*02c0*/  @!P0 BRA `(.L_x_14) ;  /* 0x0000000000448947 */ /* 0x01efea0003800000 */
[----:B------:R-:W1:Y:S01]  /*02d0*/  LDC R18, c[0x0][0x394] ;  /* 0x0000e500ff127b82 */ /* 0x000e620000000800 */
[----:B------:R-:W-:-:S05]  /*02e0*/  VIADD R12, R12, 0x1 ;  /* 0x000000010c0c7836 */ /* 0x000fca0000000000 */
[----:B------:R-:W-:Y:S02]  /*02f0*/  LOP3.LUT R12, R12, 0x3, RZ, 0xc0, !PT ;  /* 0x000000030c0c7812 */ /* 0x000fe400078ec0ff */
[----:B------:R-:W2:Y:S02]  /*0300*/  LDC.64 R8, c[0x0][0x380] ;  /* 0x0000e000ff087b82 */ /* 0x000ea40000000a00 */
[----:B------:R-:W-:-:S06]  /*0310*/  IADD3 R16, PT, PT, -R12, RZ, RZ ;  /* 0x000000ff0c107210 */ /* 0x000fcc0007ffe1ff */
[----:B------:R-:W3:Y:S01]  /*0320*/  LDC.64 R10, c[0x0][0x388] ;  /* 0x0000e200ff0a7b82 */ /* 0x000ee20000000a00 */
[----:B-1----:R-:W-:-:S07]  /*0330*/  IMAD R17, R7, R18, R18 ;  /* 0x0000001207117224 */ /* 0x002fce00078e0212 */
.L_x_15:
[----:B-1----:R-:W-:-:S05]  /*0340*/  VIMNMX R15, PT, PT, R17, UR7, PT ;  /* 0x00000007110f7c48 */ /* 0x002fca000bfe0100 */
[----:B--2---:R-:W-:-:S06]  /*0350*/  IMAD.WIDE R14, R15, 0x4, R8 ;  /* 0x000000040f0e7825 */ /* 0x004fcc00078e0208 */
[----:B------:R-:W2:Y:S01]  /*0360*/  LDG.E R15, desc[UR4][R14.64] ;  /* 0x000000040e0f7981 */ /* 0x000ea2000c1e1900 */
[----:B---3--:R-:W-:Y:S01]  /*0370*/  IMAD.WIDE R12, R7, 0x4, R10 ;  /* 0x00000004070c7825 */ /* 0x008fe200078e020a */
[----:B------:R-:W-:-:S03]  /*0380*/  IADD3 R7, PT, PT, R0, R7, RZ ;  /* 0x0000000700077210 */ /* 0x000fc60007ffe0ff */
[----:B------:R-:W-:Y:S02]  /*0390*/  VIADD R16, R16, 0x1 ;  /* 0x0000000110107836 */ /* 0x000fe40000000000 */
[----:B------:R-:W-:-:S03]  /*03a0*/  IMAD R17, R0, R18, R17 ;  /* 0x0000001200117224 */ /* 0x000fc600078e0211 */
[----:B------:R-:W-:Y:S01]  /*03b0*/  ISETP.NE.AND P0, PT, R16, RZ, PT ;  /* 0x000000ff1000720c */ /* 0x000fe20003f05270 */
[----:B--2---:R1:W-:-:S12]  /*03c0*/  STG.E desc[UR4][R12.64], R15 ;  /* 0x0000000f0c007986 */ /* 0x0043d8000c101904 */
[----:B------:R-:W-:Y:S05]  /*03d0*/  @P0 BRA `(.L_x_15) ;  /* 0xfffffffc00d80947 */ /* 0x000fea000383ffff */
.L_x_14:
[----:B------:R-:W-:Y:S05]  /*03e0*/  BSYNC.RECONVERGENT B0 ;  /* 0x0000000000007941 */ /* 0x000fea0003800200 */
.L_x_13:
[----:B------:R-:W-:Y:S05]  /*03f0*/  @!P1 EXIT ;  /* 0x000000000000994d */ /* 0x000fea0003800000 */
.L_x_16:
[----:B0-----:R-:W-:-:S05]  /*0400*/  IMAD R8, R7, R6, R6 ;  /* 0x0000000607087224 */ /* 0x001fca00078e0206 */
[----:B------:R-:W-:-:S05]  /*0410*/  VIMNMX R9, PT, PT, R8, UR8, PT ;  /* 0x0000000808097c48 */ /* 0x000fca000bfe0100 */
[----:B------:R-:W-:-:S05]  /*0420*/  IMAD.WIDE R8, R9, 0x4, R4 ;  /* 0x0000000409087825 */ /* 0x000fca00078e0204 */
[----:B--2---:R-:W2:Y:S01]  /*0430*/  LDG.E R17, desc[UR4][R8.64] ;  /* 0x0000000408117981 */ /* 0x004ea2000c1e1900 */
[----:B------:R-:W-:Y:S01]  /*0440*/  IADD3 R19, PT, PT, R0, R7, RZ ;  /* 0x0000000700137210 */ /* 0x000fe20007ffe0ff */
[----:B-1----:R-:W-:-:S04]  /*0450*/  IMAD.WIDE R14, R7, 0x4, R2 ;  /* 0x00000004070e7825 */ /* 0x002fc800078e0202 */
[----:B------:R-:W-:-:S05]  /*0460*/  IMAD R10, R19, R6, R6 ;  /* 0x00000006130a7224 */ /* 0x000fca00078e0206 */
[----:B------:R-:W-:-:S05]  /*0470*/  VIMNMX R11, PT, PT, R10, UR8, PT ;  /* 0x000000080a0b7c48 */ /* 0x000fca000bfe0100 */
[----:B------:R-:W-:Y:S01]  /*0480*/  IMAD.WIDE R10, R11, 0x4, R4 ;  /* 0x000000040b0a7825 */ /* 0x000fe200078e0204 */
[----:B--2---:R0:W-:Y:S04]  /*0490*/  STG.E desc[UR4][R14.64], R17 ;  /* 0x000000110e007986 */ /* 0x0041e8000c101904 */
[----:B------:R-:W2:Y:S01]  /*04a0*/  LDG.E R7, desc[UR4][R10.64] ;  /* 0x000000040a077981 */ /* 0x000ea2000c1e1900 */
[C---:B------:R-:W-:Y:S02]  /*04b0*/  IMAD.IADD R19, R0.reuse, 0x1, R19 ;  /* 0x0000000100137824 */ /* 0x040fe400078e0213 */
[----:B------:R-:W-:-:S04]  /*04c0*/  IMAD.WIDE R8, R0, 0x4, R14 ;  /* 0x0000000400087825 */ /* 0x000fc800078e020e */
[----:B------:R-:W-:-:S05]  /*04d0*/  IMAD R12, R19, R6, R6 ;  /* 0x00000006130c7224 */ /* 0x000fca00078e0206 */
[----:B------:R-:W-:-:S05]  /*04e0*/  VIMNMX R13, PT, PT, R12, UR8, PT ;  /* 0x000000080c0d7c48 */ /* 0x000fca000bfe0100 */
[----:B------:R-:W-:Y:S01]  /*04f0*/  IMAD.WIDE R12, R13, 0x4, R4 ;  /* 0x000000040d0c7825 */ /* 0x000fe200078e0204 */
[C---:B------:R-:W-:Y:S01]  /*0500*/  IADD3 R19, PT, PT, R0.reuse, R19, RZ ;  /* 0x0000001300137210 */ /* 0x040fe20007ffe0ff */
[----:B--2---:R1:W-:Y:S04]  /*0510*/  STG.E desc[UR4][R8.64], R7 ;  /* 0x0000000708007986 */ /* 0x0043e8000c101904 */
[----:B------:R-:W2:Y:S01]  /*0520*/  LDG.E R13, desc[UR4][R12.64] ;  /* 0x000000040c0d7981 */ /* 0x000ea2000c1e1900 */
[----:B------:R-:W-:Y:S02]  /*0530*/  IMAD R16, R19, R6, R6 ;  /* 0x0000000613107224 */ /* 0x000fe400078e0206 */
[----:B------:R-:W-:-:S03]  /*0540*/  IMAD.WIDE R10, R0, 0x4, R8 ;  /* 0x00000004000a7825 */ /* 0x000fc600078e0208 */
[----:B0-----:R-:W-:-:S05]  /*0550*/  VIMNMX R15, PT, PT, R16, UR8, PT ;  /* 0x00000008100f7c48 */ /* 0x001fca000bfe0100 */
[----:B------:R-:W-:Y:S01]  /*0560*/  IMAD.WIDE R14, R15, 0x4, R4 ;  /* 0x000000040f0e7825 */ /* 0x000fe200078e0204 */
[----:B--2---:R2:W-:Y:S05]  /*0570*/  STG.E desc[UR4][R10.64], R13 ;  /* 0x0000000d0a007986 */ /* 0x0045ea000c101904 */
[----:B------:R-:W3:Y:S01]  /*0580*/  LDG.E R15, desc[UR4][R14.64] ;  /* 0x000000040e0f7981 */ /* 0x000ee2000c1e1900 */
[C---:B------:R-:W-:Y:S01]  /*0590*/  IMAD.WIDE R16, R0.reuse, 0x4, R10 ;  /* 0x0000000400107825 */ /* 0x040fe200078e020a */
[----:B-1----:R-:W-:-:S04]  /*05a0*/  IADD3 R7, PT, PT, R0, R19, RZ ;  /* 0x0000001300077210 */ /* 0x002fc80007ffe0ff */
[----:B------:R-:W-:Y:S01]  /*05b0*/  ISETP.GE.AND P0, PT, R7, UR6, PT ;  /* 0x0000000607007c0c */ /* 0x000fe2000bf06270 */
[----:B---3--:R2:W-:-:S12]  /*05c0*/  STG.E desc[UR4][R16.64], R15 ;  /* 0x0000000f10007986 */ /* 0x0085d8000c101904 */
[----:B------:R-:W-:Y:S05]  /*05d0*/  @!P0 BRA `(.L_x_16) ;  /* 0xfffffffc00888947 */ /* 0x000fea000383ffff */
[----:B------:R-:W-:Y:S05]  /*05e0*/  EXIT ;  /* 0x000000000000794d */ /* 0x000fea0003800000 */
.L_x_17:
        /* <DEDUP_REMOVED lines=9> */
.L_x_27:


//--------------------- .text._Z4scanPiS_ii       --------------------------
	.section	.text._Z4scanPiS_ii,"ax",@progbits
	.align	128
        .global         _Z4scanPiS_ii
        .type           _Z4scanPiS_ii,@function
        .size           _Z4scanPiS_ii,(.L_x_28 - _Z4scanPiS_ii)
        .other          _Z4scanPiS_ii,@"STO_CUDA_ENTRY STV_DEFAULT"
_Z4scanPiS_ii:
.text._Z4scanPiS_ii:
[----:B------:R-:W-:Y:S08]  /*0000*/  LDC R1, c[0x0][0x37c] ;  /* 0x0000df00ff017b82 */ /* 0x000ff00000000800 */
[----:B------:R-:W-:Y:S01]  /*0010*/  S2UR UR4, SR_CTAID.Y ;  /* 0x00000000000479c3 */ /* 0x000fe20000002600 */
[----:B------:R-:W0:Y:S01]  /*0020*/  S2R R0, SR_TID.X ;  /* 0x0000000000007919 */ /* 0x000e220000002100 */
[----:B------:R-:W1:Y:S06]  /*0030*/  LDCU UR5, c[0x0][0x370] ;  /* 0x00006e00ff0577ac */ /* 0x000e6c0008000800 */
[----:B------:R-:W1:Y:S08]  /*0040*/  S2UR UR6, SR_CTAID.X ;  /* 0x00000000000679c3 */ /* 0x000e700000002500 */
[----:B------:R-:W2:Y:S08]  /*0050*/  LDC.64 R10, c[0x0][0x390] ;  /* 0x0000e400ff0a7b82 */ /* 0x000eb00000000a00 */
[----:B------:R-:W3:Y:S01]  /*0060*/  LDC R3, c[0x0][0x360] ;  /* 0x0000d800ff037b82 */ /* 0x000ee20000000800 */
[----:B-1----:R-:W-:Y:S01]  /*0070*/  UIMAD UR4, UR4, UR5, UR6 ;  /* 0x00000005040472a4 */ /* 0x002fe2000f8e0206 */
[----:B--2---:R-:W-:-:S04]  /*0080*/  LEA.HI R5, R10, R10, RZ, 0x1 ;  /* 0x0000000a0a057211 */ /* 0x004fc800078f08ff */
[----:B------:R-:W-:Y:S01]  /*0090*/  SHF.R.S32.HI R5, RZ, 0x1, R5 ;  /* 0x00000001ff057819 */ /* 0x000fe20000011405 */
[----:B---3--:R-:W-:-:S04]  /*00a0*/  IMAD R3, R3, UR4, RZ ;  /* 0x0000000403037c24 */ /* 0x008fc8000f8e02ff */
[----:B0-----:R-:W-:-:S04]  /*00b0*/  IMAD R4, R3, 0x2, R0 ;  /* 0x0000000203047824 */ /* 0x001fc800078e0200 */
[----:B------:R-:W-:-:S05]  /*00c0*/  IMAD.IADD R6, R5, 0x1, R4 ;  /* 0x0000000105067824 */ /* 0x000fca00078e0204 */
[----:B------:R-:W-:-:S13]  /*00d0*/  ISETP.GT.AND P0, PT, R6, R11, PT ;  /* 0x0000000b0600720c */ /* 0x000fda0003f04270 */
[----:B------:R-:W-:Y:S05]  /*00e0*/  @P0 EXIT ;  /* 0x000000000000094d */ /* 0x000fea0003800000 */
[----:B------:R-:W0:Y:S01]  /*00f0*/  LDC.64 R8, c[0x0][0x380] ;  /* 0x0000e000ff087b82 */ /* 0x000e220000000a00 */
[----:B------:R-:W1:Y:S07]  /*0100*/  LDCU.64 UR8, c[0x0][0x358] ;  /* 0x00006b00ff0877ac */ /* 0x000e6e0008000a00 */
[----:B------:R-:W2:Y:S08]  /*0110*/  S2UR UR5, SR_CgaCtaId ;  /* 0x00000000000579c3 */ /* 0x000eb00000008800 */
[----:B------:R-:W3:Y:S01]  /*0120*/  LDC R13, c[0x0][0x390] ;  /* 0x0000e400ff0d7b82 */ /* 0x000ee20000000800 */
[----:B0-----:R-:W-:-:S04]  /*0130*/  IMAD.WIDE R8, R4, 0x4, R8 ;  /* 0x0000000404087825 */ /* 0x001fc800078e0208 */
[----:B------:R-:W-:Y:S02]  /*0140*/  IMAD.WIDE R2, R5, 0x4, R8 ;  /* 0x0000000405027825 */ /* 0x000fe400078e0208 */
[----:B-1----:R0:W4:Y:S04]  /*0150*/  LDG.E R8, desc[UR8][R8.64] ;  /* 0x0000000808087981 */ /* 0x002128000c1e1900 */
[----:B------:R-:W5:Y:S01]  /*0160*/  LDG.E R7, desc[UR8][R2.64] ;  /* 0x0000000802077981 */ /* 0x000f62000c1e1900 */
[----:B------:R-:W-:Y:S01]  /*0170*/  UMOV UR4, 0x400 ;  /* 0x0000040000047882 */ /* 0x000fe20000000000 */
[----:B------:R-:W-:Y:S01]  /*0180*/  ISETP.GE.AND P3, PT, R10, 0x2, PT ;  /* 0x000000020a00780c */ /* 0x000fe20003f66270 */
[----:B--2---:R-:W-:Y:S01]  /*0190*/  ULEA UR4, UR5, UR4, 0x18 ;  /* 0x0000000405047291 */ /* 0x004fe2000f8ec0ff */
[----:B------:R-:W-:-:S02]  /*01a0*/  ISETP.NE.AND P0, PT, R0, RZ, PT ;  /* 0x000000ff0000720c */ /* 0x000fc40003f05270 */
[C---:B------:R-:W-:Y:S01]  /*01b0*/  ISETP.NE.AND P1, PT, R0.reuse, RZ, PT ;  /* 0x000000ff0000720c */ /* 0x040fe20003f25270 */
[----:B0-----:R-:W-:Y:S01]  /*01c0*/  IMAD.MOV.U32 R9, RZ, RZ, 0x1 ;  /* 0x00000001ff097424 */ /* 0x001fe200078e00ff */
[----:B---3--:R-:W-:Y:S02]  /*01d0*/  ISETP.GE.AND P2, PT, R13, 0x2, PT ;  /* 0x000000020d00780c */ /* 0x008fe40003f46270 */
[----:B------:R-:W-:-:S05]  /*01e0*/  LEA R10, R0, UR4, 0x2 ;  /* 0x00000004000a7c11 */ /* 0x000fca000f8e10ff */
[----:B------:R-:W-:Y:S01]  /*01f0*/  IMAD R12, R5, 0x4, R10 ;  /* 0x00000004050c7824 */ /* 0x000fe200078e020a */
[----:B----4-:R0:W-:Y:S04]  /*0200*/  STS [R10], R8 ;  /* 0x000000080a007388 */ /* 0x0101e80000000800 */
[----:B-----5:R0:W-:Y:S01]  /*0210*/  STS [R12], R7 ;  /* 0x000000070c007388 */ /* 0x0201e20000000800 */
[----:B------:R-:W-:Y:S05]  /*0220*/  @!P3 BRA `(.L_x_18) ;  /* 0x000000000048b947 */ /* 0x000fea0003800000 */
[----:B0-----:R-:W-:Y:S01]  /*0230*/  LEA R8, R0, 0x1, 0x1 ;  /* 0x0000000100087811 */ /* 0x001fe200078e08ff */
[----:B------:R-:W-:Y:S01]  /*0240*/  IMAD.MOV.U32 R9, RZ, RZ, 0x1 ;  /* 0x00000001ff097424 */ /* 0x000fe200078e00ff */
[----:B------:R-:W0:Y:S01]  /*0250*/  LDCU UR5, c[0x0][0x390] ;  /* 0x00007200ff0577ac */ /* 0x000e220008000800 */
[----:B------:R-:W-:-:S05]  /*0260*/  NOP ;  /* 0x0000000000007918 */ /* 0x000fca0000000000 */
.L_x_19:
[----:B0-----:R-:W-:Y:S01]  /*0270*/  USHF.R.U32.HI UR6, URZ, 0x1, UR5 ;  /* 0x00000001ff067899 */ /* 0x001fe20008011605 */
[----:B------:R-:W-:Y:S01]  /*0280*/  BAR.SYNC.DEFER_BLOCKING 0x0 ;  /* 0x0000000000007b1d */ /* 0x000fe20000010000 */
[----:B------:R-:W-:-:S04]  /*0290*/  UISETP.GT.U32.AND UP0, UPT, UR5, 0x3, UPT ;  /* 0x000000030500788c */ /* 0x000fc8000bf04070 */
[----:B------:R-:W-:Y:S01]  /*02a0*/  ISETP.GE.U32.AND P3, PT, R0, UR6, PT ;  /* 0x0000000600007c0c */ /* 0x000fe2000bf66070 */
[----:B------:R-:W-:-:S12]  /*02b0*/  UMOV UR5, UR6 ;  /* 0x0000000600057c82 */ /* 0x000fd80008000000 */
[----:B-1----:R-:W-:-:S05]  /*02c0*/  @!P3 IMAD R7, R8, R9, RZ ;  /* 0x000000090807b224 */ /* 0x002fca00078e02ff */
[----:B------:R-:W-:-:S05]  /*02d0*/  @!P3 LEA R14, R7, UR4, 0x2 ;  /* 0x00000004070ebc11 */ /* 0x000fca000f8e10ff */
[C---:B------:R-:W-:Y:S02]  /*02e0*/  @!P3 IMAD R7, R9.reuse, 0x4, R14 ;  /* 0x000000040907b824 */ /* 0x040fe400078e020e */
[----:B------:R-:W-:Y:S01]  /*02f0*/  @!P3 LDS R14, [R14+-0x4] ;  /* 0xfffffc000e0eb984 */ /* 0x000fe20000000800 */
[----:B------:R-:W-:-:S03]  /*0300*/  IMAD.SHL.U32 R9, R9, 0x2, RZ ;  /* 0x0000000209097824 */ /* 0x000fc600078e00ff */
[----:B------:R-:W0:Y:S02]  /*0310*/  @!P3 LDS R11, [R7+-0x4] ;  /* 0xfffffc00070bb984 */ /* 0x000e240000000800 */
[----:B0-----:R-:W-:-:S05]  /*0320*/  @!P3 IADD3 R16, PT, PT, R14, R11, RZ ;  /* 0x0000000b0e10b210 */ /* 0x001fca0007ffe0ff */
[----:B------:R1:W-:Y:S01]  /*0330*/  @!P3 STS [R7+-0x4], R16 ;  /* 0xfffffc100700b388 */ /* 0x0003e20000000800 */
[----:B------:R-:W-:Y:S05]  /*0340*/  BRA.U UP0, `(.L_x_19) ;  /* 0xfffffffd00c87547 */ /* 0x000fea000b83ffff */
.L_x_18:
[----:B01----:R-:W-:-:S05]  /*0350*/  @!P0 LEA R7, R13, UR4, 0x2 ;  /* 0x000000040d078c11 */ /* 0x003fca000f8e10ff */
[----:B------:R0:W-:Y:S01]  /*0360*/  @!P0 STS [R7+-0x4], RZ ;  /* 0xfffffcff07008388 */ /* 0x0001e20000000800 */
[----:B------:R-:W-:Y:S05]  /*0370*/  @!P2 BRA `(.L_x_20) ;  /* 0x000000000048a947 */ /* 0x000fea0003800000 */
[----:B------:R-:W-:Y:S01]  /*0380*/  LEA R16, R0, 0x1, 0x1 ;  /* 0x0000000100107811 */ /* 0x000fe200078e08ff */
[----:B------:R-:W1:Y:S01]  /*0390*/  LDCU UR6, c[0x0][0x390] ;  /* 0x00007200ff0677ac */ /* 0x000e620008000800 */
[----:B------:R-:W-:-:S05]  /*03a0*/  UMOV UR5, 0x1 ;  /* 0x0000000100057882 */ /* 0x000fca0000000000 */
.L_x_21:
[----:B------:R-:W-:Y:S01]  /*03b0*/  BAR.SYNC.DEFER_BLOCKING 0x0 ;  /* 0x0000000000007b1d */ /* 0x000fe20000010000 */
[----:B------:R-:W-:Y:S01]  /*03c0*/  ISETP.GE.U32.AND P0, PT, R0, UR5, PT ;  /* 0x0000000500007c0c */ /* 0x000fe2000bf06070 */
[----:B------:R-:W-:Y:S01]  /*03d0*/  USHF.L.U32 UR5, UR5, 0x1, URZ ;  /* 0x0000000105057899 */ /* 0x000fe200080006ff */
[----:B------:R-:W-:-:S03]  /*03e0*/  LEA.HI R9, R9, R9, RZ, 0x1 ;  /* 0x0000000909097211 */ /* 0x000fc600078f08ff */
[----:B-1----:R-:W-:Y:S01]  /*03f0*/  UISETP.GE.AND UP0, UPT, UR5, UR6, UPT ;  /* 0x000000060500728c */ /* 0x002fe2000bf06270 */
[----:B------:R-:W-:-:S07]  /*0400*/  SHF.R.S32.HI R9, RZ, 0x1, R9 ;  /* 0x00000001ff097819 */ /* 0x000fce0000011409 */
[----:B0-----:R-:W-:-:S05]  /*0410*/  @!P0 IMAD R7, R9, R16, RZ ;  /* 0x0000001009078224 */ /* 0x001fca00078e02ff */
[----:B--2---:R-:W-:-:S05]  /*0420*/  @!P0 LEA R8, R7, UR4, 0x2 ;  /* 0x0000000407088c11 */ /* 0x004fca000f8e10ff */
[----:B------:R-:W-:Y:S01]  /*0430*/  @!P0 IMAD R11, R9, 0x4, R8 ;  /* 0x00000004090b8824 */ /* 0x000fe200078e0208 */
[----:B------:R-:W-:Y:S04]  /*0440*/  @!P0 LDS R7, [R8+-0x4] ;  /* 0xfffffc0008078984 */ /* 0x000fe80000000800 */
[----:B------:R-:W0:Y:S02]  /*0450*/  @!P0 LDS R13, [R11+-0x4] ;  /* 0xfffffc000b0d8984 */ /* 0x000e240000000800 */
[----:B0-----:R-:W-:Y:S02]  /*0460*/  @!P0 IMAD.IADD R14, R7, 0x1, R13 ;  /* 0x00000001070e8824 */ /* 0x001fe400078e020d */
[----:B------:R2:W-:Y:S04]  /*0470*/  @!P0 STS [R8+-0x4], R13 ;  /* 0xfffffc0d08008388 */ /* 0x0005e80000000800 */
[----:B------:R2:W-:Y:S01]  /*0480*/  @!P0 STS [R11+-0x4], R14 ;  /* 0xfffffc0e0b008388 */ /* 0x0005e20000000800 */
[----:B------:R-:W-:Y:S05]  /*0490*/  BRA.U !UP0, `(.L_x_21) ;  /* 0xfffffffd08c47547 */ /* 0x000fea000b83ffff */
.L_x_20:
[----:B------:R-:W-:Y:S01]  /*04a0*/  BAR.SYNC.DEFER_BLOCKING 0x0 ;  /* 0x0000000000007b1d */ /* 0x000fe20000010000 */
[----:B------:R-:W-:-:S04]  /*04b0*/  IADD3 R5, PT, PT, R5, -0x1, RZ ;  /* 0xffffffff05057810 */ /* 0x000fc80007ffe0ff */
[----:B------:R-:W-:-:S03]  /*04c0*/  ISETP.NE.AND P0, PT, R0, R5, PT ;  /* 0x000000050000720c */ /* 0x000fc60003f05270 */
[----:B--2---:R-:W0:Y:S01]  /*04d0*/  LDC.64 R8, c[0x0][0x388] ;  /* 0x0000e200ff087b82 */ /* 0x004e220000000a00 */
[----:B------:R-:W1:Y:S04]  /*04e0*/  LDS R11, [R12] ;  /* 0x000000000c0b7984 */ /* 0x000e680000000800 */
[----:B------:R-:W2:Y:S01]  /*04f0*/  @P1 LDS R13, [R10] ;  /* 0x000000000a0d1984 */ /* 0x000ea20000000800 */
[----:B0-----:R-:W-:-:S04]  /*0500*/  IMAD.WIDE R6, R6, 0x4, R8 ;  /* 0x0000000406067825 */ /* 0x001fc800078e0208 */
[----:B------:R-:W-:Y:S01]  /*0510*/  @P1 IMAD.WIDE R4, R4, 0x4, R8 ;  /* 0x0000000404041825 */ /* 0x000fe200078e0208 */
[----:B-1----:R0:W-:Y:S04]  /*0520*/  STG.E desc[UR8][R6.64], R11 ;  /* 0x0000000b06007986 */ /* 0x0021e8000c101908 */
[----:B--2---:R0:W-:Y:S01]  /*0530*/  @P1 STG.E desc[UR8][R4.64], R13 ;  /* 0x0000000d04001986 */ /* 0x0041e2000c101908 */
[----:B------:R-:W-:Y:S05]  /*0540*/  @P0 EXIT ;  /* 0x000000000000094d */ /* 0x000fea0003800000 */
[----:B------:R-:W0:Y:S04]  /*0550*/  LDG.E R3, desc[UR8][R2.64] ;  /* 0x0000000802037981 */ /* 0x000e28000c1e1900 */
[----:B------:R-:W0:Y:S02]  /*0560*/  LDG.E R0, desc[UR8][R6.64] ;  /* 0x0000000806007981 */ /* 0x000e24000c1e1900 */
[----:B0-----:R-:W-:-:S05]  /*0570*/  IMAD.IADD R5, R0, 0x1, R3 ;  /* 0x0000000100057824 */ /* 0x001fca00078e0203 */
[----:B------:R-:W-:Y:S01]  /*0580*/  STG.E desc[UR8][R6.64+0x4], R5 ;  /* 0x0000040506007986 */ /* 0x000fe2000c101908 */
[----:B------:R-:W-:Y:S05]  /*0590*/  EXIT ;  /* 0x000000000000794d */ /* 0x000fea0003800000 */
.L_x_22:
        /* <DEDUP_REMOVED lines=14> */
.L_x_28:


//--------------------- .nv.shared._Z16set_new_positionPjS_PiS0_i --------------------------
	.section	.nv.shared._Z16set_new_positionPjS_PiS0_i,"aw",@nobits
	.sectionflags	@""
	.align	16
	.zero		1024


//--------------------- .nv.shared.reserved.0     --------------------------
	.section	.nv.shared.reserved.0,"aw",@nobits
	.weak		__nv_reservedSMEM_offset_0_alias
	.size		__nv_reservedSMEM_offset_0_alias, 0, 64
	.other		__nv_reservedSMEM_offset_0_alias,@"STO_CUDA_RESERVED_SHARED STV_DEFAULT"
__nv_reservedSMEM_offset_0_alias:
	.zero		0
	.zero		64


//--------------------- .nv.shared._Z9get_digitPjPiii --------------------------
	.section	.nv.shared._Z9get_digitPjPiii,"aw",@nobits
	.sectionflags	@""
	.align	16
	.zero		1024


//--------------------- .nv.shared._Z3sumPiS_i    --------------------------
	.section	.nv.shared._Z3sumPiS_i,"aw",@nobits
	.sectionflags	@""
	.align	16
	.zero		1024


//--------------------- .nv.shared._Z3subPiS_i    --------------------------
	.section	.nv.shared._Z3subPiS_i,"aw",@nobits
	.sectionflags	@""
	.align	16
	.zero		1024


//--------------------- .nv.shared._Z17get_last_elementsPiS_iii --------------------------
	.section	.nv.shared._Z17get_last_elementsPiS_iii,"aw",@nobits
	.sectionflags	@""
	.align	16
	.zero		1024


//--------------------- .nv.shared._Z4scanPiS_ii  --------------------------
	.section	.nv.shared._Z4scanPiS_ii,"aw",@nobits
	.sectionflags	@""
	.align	16
	.zero		1024


//--------------------- .nv.constant0._Z16set_new_positionPjS_PiS0_i --------------------------
	.section	.nv.constant0._Z16set_new_positionPjS_PiS0_i,"a",@progbits
	.sectionflags	@""
	.align	4
.nv.constant0._Z16set_new_positionPjS_PiS0_i:
	.zero		932


//--------------------- .nv.constant0._Z9get_digitPjPiii --------------------------
	.section	.nv.constant0._Z9get_digitPjPiii,"a",@progbits
	.sectionflags	@""
	.align	4
.nv.constant0._Z9get_digitPjPiii:
	.zero		920


//--------------------- .nv.constant0._Z3sumPiS_i --------------------------
	.section	.nv.constant0._Z3sumPiS_i,"a",@progbits
	.sectionflags	@""
	.align	4
.nv.constant0._Z3sumPiS_i:
	.zero		916


//--------------------- .nv.constant0._Z3subPiS_i --------------------------
	.section	.nv.constant0._Z3subPiS_i,"a",@progbits
	.sectionflags	@""
	.align	4
.nv.constant0._Z3subPiS_i:
	.zero		916


//--------------------- .nv.constant0._Z17get_last_elementsPiS_iii --------------------------
	.section	.nv.constant0._Z17get_last_elementsPiS_iii,"a",@progbits
	.sectionflags	@""
	.align	4
.nv.constant0._Z17get_last_elementsPiS_iii:
	.zero		924


//--------------------- .nv.constant0._Z4scanPiS_ii --------------------------
	.section	.nv.constant0._Z4scanPiS_ii,"a",@progbits
	.sectionflags	@""
	.align	4
.nv.constant0._Z4scanPiS_ii:
	.zero		920


//--------------------- SYMBOLS --------------------------

	.type		.nv.reservedSmem.offset0,@object
	.size		.nv.reservedSmem.offset0,0x4
	.type		.nv.reservedSmem.cap,@object
	.size		.nv.reservedSmem.cap,0x4
